//
// Generated by NVIDIA NVVM Compiler
//
// Compiler Build ID: CL-36424714
// Cuda compilation tools, release 13.0, V13.0.88
// Based on NVVM 20.0.0
//

.version 9.0
.target sm_100
.address_size 64

	// .globl	_Z10check_eachPA3_dS0_iS0_iPA3_iS0_S0_S0_S2_Pi
.extern .func  (.param .b32 func_retval0) vprintf
(
	.param .b64 vprintf_param_0,
	.param .b64 vprintf_param_1
)
;
// _ZZ10check_eachPA3_dS0_iS0_iPA3_iS0_S0_S0_S2_PiE7FoundIt has been demoted
.global .align 1 .b8 $str[42] = {70, 97, 99, 101, 32, 61, 32, 37, 100, 58, 32, 66, 111, 120, 84, 101, 115, 116, 47, 83, 101, 103, 84, 114, 105, 73, 110, 116, 32, 114, 101, 116, 117, 114, 110, 115, 32, 37, 100, 10, 10};
.global .align 1 .b8 $str$1[16] = {68, 101, 103, 101, 110, 101, 114, 97, 116, 101, 32, 114, 97, 121, 10};
.global .align 1 .b8 $str$2[51] = {99, 104, 101, 99, 107, 32, 105, 102, 32, 101, 118, 101, 114, 121, 32, 112, 111, 105, 110, 116, 32, 105, 115, 32, 99, 104, 101, 99, 107, 32, 105, 32, 45, 62, 32, 37, 100, 44, 32, 111, 117, 116, 32, 45, 62, 32, 37, 100, 32, 10};

.visible .entry _Z10check_eachPA3_dS0_iS0_iPA3_iS0_S0_S0_S2_Pi(
	.param .u64 .ptr .align 1 _Z10check_eachPA3_dS0_iS0_iPA3_iS0_S0_S0_S2_Pi_param_0,
	.param .u64 .ptr .align 1 _Z10check_eachPA3_dS0_iS0_iPA3_iS0_S0_S0_S2_Pi_param_1,
	.param .u32 _Z10check_eachPA3_dS0_iS0_iPA3_iS0_S0_S0_S2_Pi_param_2,
	.param .u64 .ptr .align 1 _Z10check_eachPA3_dS0_iS0_iPA3_iS0_S0_S0_S2_Pi_param_3,
	.param .u32 _Z10check_eachPA3_dS0_iS0_iPA3_iS0_S0_S0_S2_Pi_param_4,
	.param .u64 .ptr .align 1 _Z10check_eachPA3_dS0_iS0_iPA3_iS0_S0_S0_S2_Pi_param_5,
	.param .u64 .ptr .align 1 _Z10check_eachPA3_dS0_iS0_iPA3_iS0_S0_S0_S2_Pi_param_6,
	.param .u64 .ptr .align 1 _Z10check_eachPA3_dS0_iS0_iPA3_iS0_S0_S0_S2_Pi_param_7,
	.param .u64 .ptr .align 1 _Z10check_eachPA3_dS0_iS0_iPA3_iS0_S0_S0_S2_Pi_param_8,
	.param .u64 .ptr .align 1 _Z10check_eachPA3_dS0_iS0_iPA3_iS0_S0_S0_S2_Pi_param_9,
	.param .u64 .ptr .align 1 _Z10check_eachPA3_dS0_iS0_iPA3_iS0_S0_S0_S2_Pi_param_10
)
{
	.local .align 8 .b8 	__local_depot0[104];
	.reg .b64 	%SP;
	.reg .b64 	%SPL;
	.reg .pred 	%p<171>;
	.reg .b16 	%rs<5>;
	.reg .b32 	%r<127>;
	.reg .b64 	%rd<84>;
	.reg .b64 	%fd<166>;
	// demoted variable
	.shared .align 1 .u8 _ZZ10check_eachPA3_dS0_iS0_iPA3_iS0_S0_S0_S2_PiE7FoundIt;
	mov.u64 	%SPL, __local_depot0;
	cvta.local.u64 	%SP, %SPL;
	ld.param.u64 	%rd7, [_Z10check_eachPA3_dS0_iS0_iPA3_iS0_S0_S0_S2_Pi_param_5];
	ld.param.u64 	%rd8, [_Z10check_eachPA3_dS0_iS0_iPA3_iS0_S0_S0_S2_Pi_param_6];
	ld.param.u64 	%rd9, [_Z10check_eachPA3_dS0_iS0_iPA3_iS0_S0_S0_S2_Pi_param_7];
	ld.param.u64 	%rd10, [_Z10check_eachPA3_dS0_iS0_iPA3_iS0_S0_S0_S2_Pi_param_8];
	cvta.to.global.u64 	%rd11, %rd10;
	cvta.to.global.u64 	%rd12, %rd9;
	cvta.to.global.u64 	%rd1, %rd8;
	cvta.to.global.u64 	%rd2, %rd7;
	add.u64 	%rd3, %SPL, 0;
	add.u64 	%rd4, %SPL, 24;
	add.u64 	%rd15, %SP, 96;
	add.u64 	%rd5, %SPL, 96;
	mov.b16 	%rs1, 0;
	st.volatile.shared.u8 	[_ZZ10check_eachPA3_dS0_iS0_iPA3_iS0_S0_S0_S2_PiE7FoundIt], %rs1;
	bar.sync 	0;
	mov.u32 	%r124, %ctaid.x;
	mul.wide.u32 	%rd16, %r124, 12;
	add.s64 	%rd17, %rd2, %rd16;
	ld.global.u32 	%r28, [%rd17+8];
	mul.wide.s32 	%rd18, %r28, 24;
	add.s64 	%rd19, %rd1, %rd18;
	ld.global.f64 	%fd1, [%rd19+16];
	ld.global.u32 	%r29, [%rd17];
	mul.wide.s32 	%rd20, %r29, 24;
	add.s64 	%rd21, %rd1, %rd20;
	ld.global.f64 	%fd2, [%rd21+16];
	sub.f64 	%fd31, %fd1, %fd2;
	ld.global.u32 	%r30, [%rd17+4];
	mul.wide.s32 	%rd22, %r30, 24;
	add.s64 	%rd23, %rd1, %rd22;
	ld.global.f64 	%fd3, [%rd23+8];
	ld.global.f64 	%fd4, [%rd21+8];
	sub.f64 	%fd32, %fd3, %fd4;
	mul.f64 	%fd33, %fd31, %fd32;
	ld.global.f64 	%fd5, [%rd23+16];
	sub.f64 	%fd34, %fd5, %fd2;
	ld.global.f64 	%fd6, [%rd19+8];
	sub.f64 	%fd35, %fd6, %fd4;
	mul.f64 	%fd36, %fd34, %fd35;
	sub.f64 	%fd37, %fd33, %fd36;
	sub.f64 	%fd38, %fd6, %fd2;
	mul.f64 	%fd39, %fd34, %fd38;
	ld.global.f64 	%fd7, [%rd23];
	ld.global.f64 	%fd8, [%rd21];
	sub.f64 	%fd40, %fd7, %fd8;
	mul.f64 	%fd41, %fd40, %fd35;
	sub.f64 	%fd42, %fd39, %fd41;
	ld.global.f64 	%fd9, [%rd19];
	sub.f64 	%fd43, %fd9, %fd8;
	mul.f64 	%fd44, %fd32, %fd43;
	sub.f64 	%fd45, %fd41, %fd44;
	fma.rn.f64 	%fd46, %fd8, %fd37, 0d0000000000000000;
	fma.rn.f64 	%fd47, %fd4, %fd42, %fd46;
	fma.rn.f64 	%fd48, %fd2, %fd45, %fd47;
	abs.f64 	%fd49, %fd37;
	max.f64 	%fd10, %fd49, 0d0000000000000000;
	abs.f64 	%fd11, %fd42;
	setp.gt.f64 	%p14, %fd11, %fd10;
	selp.f64 	%fd12, %fd11, %fd10, %p14;
	selp.u32 	%r31, 1, 0, %p14;
	abs.f64 	%fd13, %fd45;
	setp.leu.f64 	%p15, %fd13, %fd12;
	selp.b32 	%r2, %r31, 2, %p15;
	ld.global.f64 	%fd14, [%rd11];
	fma.rn.f64 	%fd50, %fd14, %fd37, 0d0000000000000000;
	ld.global.f64 	%fd15, [%rd11+8];
	fma.rn.f64 	%fd51, %fd15, %fd42, %fd50;
	ld.global.f64 	%fd16, [%rd11+16];
	fma.rn.f64 	%fd52, %fd16, %fd45, %fd51;
	sub.f64 	%fd17, %fd48, %fd52;
	ld.global.f64 	%fd18, [%rd12];
	sub.f64 	%fd53, %fd18, %fd14;
	ld.global.f64 	%fd19, [%rd12+8];
	sub.f64 	%fd54, %fd19, %fd15;
	ld.global.f64 	%fd20, [%rd12+16];
	sub.f64 	%fd55, %fd20, %fd16;
	fma.rn.f64 	%fd56, %fd53, %fd37, 0d0000000000000000;
	fma.rn.f64 	%fd57, %fd54, %fd42, %fd56;
	fma.rn.f64 	%fd21, %fd55, %fd45, %fd57;
	setp.neu.f64 	%p16, %fd21, 0d0000000000000000;
	@%p16 bra 	$L__BB0_2;
	setp.eq.f64 	%p22, %fd17, 0d0000000000000000;
	selp.b32 	%r125, 5, 0, %p22;
	bra.uni 	$L__BB0_5;
$L__BB0_2:
	div.rn.f64 	%fd58, %fd17, %fd21;
	setp.gt.f64 	%p17, %fd58, 0d0000000000000000;
	setp.lt.f64 	%p18, %fd58, 0d3FF0000000000000;
	and.pred  	%p19, %p17, %p18;
	mov.b32 	%r125, 9;
	@%p19 bra 	$L__BB0_5;
	setp.eq.f64 	%p20, %fd17, 0d0000000000000000;
	mov.b32 	%r125, 6;
	@%p20 bra 	$L__BB0_5;
	setp.eq.f64 	%p21, %fd17, %fd21;
	selp.b32 	%r125, 7, 8, %p21;
$L__BB0_5:
	ld.param.u32 	%r118, [_Z10check_eachPA3_dS0_iS0_iPA3_iS0_S0_S0_S2_Pi_param_4];
	setp.ge.s32 	%p23, %r124, %r118;
	@%p23 bra 	$L__BB0_55;
	ld.volatile.shared.u8 	%rs2, [_ZZ10check_eachPA3_dS0_iS0_iPA3_iS0_S0_S0_S2_PiE7FoundIt];
	setp.ne.s16 	%p24, %rs2, 0;
	@%p24 bra 	$L__BB0_46;
	setp.eq.s32 	%p25, %r125, 9;
	@%p25 bra 	$L__BB0_40;
	setp.eq.s32 	%p26, %r125, 7;
	@%p26 bra 	$L__BB0_25;
	setp.ne.s32 	%p27, %r125, 6;
	@%p27 bra 	$L__BB0_46;
	setp.eq.s32 	%p110, %r2, 0;
	mov.b32 	%r121, 0;
	@%p110 bra 	$L__BB0_12;
	st.local.f64 	[%rd3], %fd14;
	ld.global.u32 	%r76, [%rd2];
	mul.wide.s32 	%rd48, %r76, 24;
	add.s64 	%rd49, %rd1, %rd48;
	ld.global.f64 	%fd137, [%rd49];
	st.local.f64 	[%rd4], %fd137;
	ld.global.u32 	%r77, [%rd2+4];
	mul.wide.s32 	%rd50, %r77, 24;
	add.s64 	%rd51, %rd1, %rd50;
	ld.global.f64 	%fd138, [%rd51];
	st.local.f64 	[%rd4+24], %fd138;
	ld.global.u32 	%r78, [%rd2+8];
	mul.wide.s32 	%rd52, %r78, 24;
	add.s64 	%rd53, %rd1, %rd52;
	ld.global.f64 	%fd139, [%rd53];
	st.local.f64 	[%rd4+48], %fd139;
	mov.b32 	%r121, 1;
$L__BB0_12:
	setp.leu.f64 	%p111, %fd13, %fd12;
	setp.gt.f64 	%p112, %fd11, %fd10;
	and.pred  	%p113, %p111, %p112;
	@%p113 bra 	$L__BB0_14;
	mul.wide.u32 	%rd54, %r121, 8;
	add.s64 	%rd55, %rd3, %rd54;
	st.local.f64 	[%rd55], %fd15;
	add.s64 	%rd56, %rd4, %rd54;
	ld.global.u32 	%r79, [%rd2+12];
	mul.wide.s32 	%rd57, %r79, 24;
	add.s64 	%rd58, %rd1, %rd57;
	ld.global.f64 	%fd140, [%rd58+8];
	st.local.f64 	[%rd56], %fd140;
	ld.global.u32 	%r80, [%rd2+16];
	mul.wide.s32 	%rd59, %r80, 24;
	add.s64 	%rd60, %rd1, %rd59;
	ld.global.f64 	%fd141, [%rd60+8];
	st.local.f64 	[%rd56+24], %fd141;
	ld.global.u32 	%r81, [%rd2+20];
	mul.wide.s32 	%rd61, %r81, 24;
	add.s64 	%rd62, %rd1, %rd61;
	ld.global.f64 	%fd142, [%rd62+8];
	st.local.f64 	[%rd56+48], %fd142;
	add.s32 	%r121, %r121, 1;
$L__BB0_14:
	setp.gt.f64 	%p114, %fd13, %fd12;
	@%p114 bra 	$L__BB0_16;
	mul.wide.u32 	%rd63, %r121, 8;
	add.s64 	%rd64, %rd3, %rd63;
	st.local.f64 	[%rd64], %fd16;
	add.s64 	%rd65, %rd4, %rd63;
	ld.global.u32 	%r82, [%rd2+24];
	mul.wide.s32 	%rd66, %r82, 24;
	add.s64 	%rd67, %rd1, %rd66;
	ld.global.f64 	%fd143, [%rd67+16];
	st.local.f64 	[%rd65], %fd143;
	ld.global.u32 	%r83, [%rd2+28];
	mul.wide.s32 	%rd68, %r83, 24;
	add.s64 	%rd69, %rd1, %rd68;
	ld.global.f64 	%fd144, [%rd69+16];
	st.local.f64 	[%rd65+24], %fd144;
	ld.global.u32 	%r84, [%rd2+32];
	mul.wide.s32 	%rd70, %r84, 24;
	add.s64 	%rd71, %rd1, %rd70;
	ld.global.f64 	%fd145, [%rd71+16];
	st.local.f64 	[%rd65+48], %fd145;
$L__BB0_16:
	ld.local.f64 	%fd146, [%rd4];
	ld.local.f64 	%fd147, [%rd3];
	sub.f64 	%fd148, %fd146, %fd147;
	ld.local.f64 	%fd149, [%rd4+32];
	ld.local.f64 	%fd150, [%rd3+8];
	sub.f64 	%fd151, %fd149, %fd150;
	mul.f64 	%fd152, %fd148, %fd151;
	ld.local.f64 	%fd153, [%rd4+24];
	sub.f64 	%fd154, %fd153, %fd147;
	ld.local.f64 	%fd155, [%rd4+8];
	sub.f64 	%fd156, %fd155, %fd150;
	mul.f64 	%fd157, %fd154, %fd156;
	sub.f64 	%fd22, %fd152, %fd157;
	setp.gt.f64 	%p115, %fd22, 0d3FE0000000000000;
	setp.lt.f64 	%p116, %fd22, 0dBFE0000000000000;
	selp.s32 	%r87, -1, 0, %p116;
	selp.b32 	%r9, 1, %r87, %p115;
	ld.local.f64 	%fd158, [%rd4+56];
	sub.f64 	%fd159, %fd158, %fd150;
	mul.f64 	%fd160, %fd154, %fd159;
	ld.local.f64 	%fd161, [%rd4+48];
	sub.f64 	%fd162, %fd161, %fd147;
	mul.f64 	%fd163, %fd162, %fd151;
	sub.f64 	%fd23, %fd160, %fd163;
	setp.gt.f64 	%p117, %fd23, 0d3FE0000000000000;
	setp.lt.f64 	%p119, %fd23, 0dBFE0000000000000;
	selp.s32 	%r88, -1, 0, %p119;
	selp.b32 	%r10, 1, %r88, %p117;
	mul.f64 	%fd164, %fd162, %fd156;
	mul.f64 	%fd165, %fd148, %fd159;
	sub.f64 	%fd24, %fd164, %fd165;
	setp.gt.f64 	%p120, %fd24, 0d3FE0000000000000;
	setp.lt.f64 	%p122, %fd24, 0dBFE0000000000000;
	selp.s32 	%r89, -1, 0, %p122;
	selp.b32 	%r11, 1, %r89, %p120;
	setp.eq.s32 	%p123, %r9, 0;
	and.pred  	%p124, %p123, %p117;
	and.pred  	%p125, %p124, %p120;
	mov.b32 	%r125, 2;
	mov.b32 	%r124, 3;
	@%p125 bra 	$L__BB0_46;
	setp.gt.f64 	%p126, %fd24, 0d3FE0000000000000;
	setp.gt.f64 	%p127, %fd22, 0d3FE0000000000000;
	setp.eq.s32 	%p128, %r10, 0;
	and.pred  	%p129, %p127, %p126;
	and.pred  	%p130, %p129, %p128;
	@%p130 bra 	$L__BB0_46;
	setp.gt.f64 	%p131, %fd23, 0d3FE0000000000000;
	setp.gt.f64 	%p132, %fd22, 0d3FE0000000000000;
	setp.eq.s32 	%p133, %r11, 0;
	and.pred  	%p134, %p132, %p131;
	and.pred  	%p135, %p134, %p133;
	@%p135 bra 	$L__BB0_46;
	setp.eq.s32 	%p136, %r9, 0;
	setp.lt.f64 	%p137, %fd24, 0dBFE0000000000000;
	setp.leu.f64 	%p138, %fd24, 0d3FE0000000000000;
	setp.lt.f64 	%p139, %fd23, 0dBFE0000000000000;
	setp.leu.f64 	%p140, %fd23, 0d3FE0000000000000;
	and.pred  	%p1, %p139, %p140;
	and.pred  	%p141, %p136, %p1;
	and.pred  	%p2, %p137, %p138;
	and.pred  	%p142, %p141, %p2;
	@%p142 bra 	$L__BB0_46;
	setp.eq.s32 	%p143, %r11, 0;
	setp.eq.s32 	%p144, %r10, 0;
	setp.lt.f64 	%p145, %fd22, 0dBFE0000000000000;
	setp.leu.f64 	%p146, %fd22, 0d3FE0000000000000;
	and.pred  	%p3, %p145, %p146;
	and.pred  	%p147, %p3, %p144;
	and.pred  	%p148, %p147, %p2;
	and.pred  	%p149, %p3, %p143;
	and.pred  	%p150, %p149, %p1;
	or.pred  	%p151, %p148, %p150;
	@%p151 bra 	$L__BB0_46;
	setp.gt.f64 	%p152, %fd24, 0d3FE0000000000000;
	setp.gt.f64 	%p153, %fd23, 0d3FE0000000000000;
	setp.gt.f64 	%p154, %fd22, 0d3FE0000000000000;
	and.pred  	%p155, %p154, %p153;
	and.pred  	%p156, %p155, %p152;
	and.pred  	%p157, %p3, %p1;
	and.pred  	%p158, %p157, %p2;
	or.pred  	%p159, %p156, %p158;
	mov.b32 	%r124, 3;
	mov.u32 	%r125, %r124;
	@%p159 bra 	$L__BB0_46;
	or.b32  	%r101, %r10, %r9;
	setp.eq.s32 	%p160, %r101, 0;
	or.b32  	%r102, %r11, %r101;
	setp.eq.s32 	%p161, %r102, 0;
	or.pred  	%p162, %p160, %p161;
	selp.b32 	%r125, -3, 1, %p161;
	@%p162 bra 	$L__BB0_46;
	or.b32  	%r105, %r11, %r9;
	setp.eq.s32 	%p163, %r105, 0;
	mov.b32 	%r125, 1;
	@%p163 bra 	$L__BB0_46;
	or.b32  	%r107, %r11, %r10;
	setp.eq.s32 	%p164, %r107, 0;
	selp.b32 	%r125, 1, 4, %p164;
	bra.uni 	$L__BB0_46;
$L__BB0_25:
	setp.eq.s32 	%p55, %r2, 0;
	mov.b32 	%r123, 0;
	@%p55 bra 	$L__BB0_27;
	st.local.f64 	[%rd3], %fd18;
	ld.global.u32 	%r42, [%rd2];
	mul.wide.s32 	%rd24, %r42, 24;
	add.s64 	%rd25, %rd1, %rd24;
	ld.global.f64 	%fd108, [%rd25];
	st.local.f64 	[%rd4], %fd108;
	ld.global.u32 	%r43, [%rd2+4];
	mul.wide.s32 	%rd26, %r43, 24;
	add.s64 	%rd27, %rd1, %rd26;
	ld.global.f64 	%fd109, [%rd27];
	st.local.f64 	[%rd4+24], %fd109;
	ld.global.u32 	%r44, [%rd2+8];
	mul.wide.s32 	%rd28, %r44, 24;
	add.s64 	%rd29, %rd1, %rd28;
	ld.global.f64 	%fd110, [%rd29];
	st.local.f64 	[%rd4+48], %fd110;
	mov.b32 	%r123, 1;
$L__BB0_27:
	setp.leu.f64 	%p56, %fd13, %fd12;
	setp.gt.f64 	%p57, %fd11, %fd10;
	and.pred  	%p58, %p56, %p57;
	@%p58 bra 	$L__BB0_29;
	mul.wide.u32 	%rd30, %r123, 8;
	add.s64 	%rd31, %rd3, %rd30;
	st.local.f64 	[%rd31], %fd19;
	add.s64 	%rd32, %rd4, %rd30;
	ld.global.u32 	%r45, [%rd2+12];
	mul.wide.s32 	%rd33, %r45, 24;
	add.s64 	%rd34, %rd1, %rd33;
	ld.global.f64 	%fd111, [%rd34+8];
	st.local.f64 	[%rd32], %fd111;
	ld.global.u32 	%r46, [%rd2+16];
	mul.wide.s32 	%rd35, %r46, 24;
	add.s64 	%rd36, %rd1, %rd35;
	ld.global.f64 	%fd112, [%rd36+8];
	st.local.f64 	[%rd32+24], %fd112;
	ld.global.u32 	%r47, [%rd2+20];
	mul.wide.s32 	%rd37, %r47, 24;
	add.s64 	%rd38, %rd1, %rd37;
	ld.global.f64 	%fd113, [%rd38+8];
	st.local.f64 	[%rd32+48], %fd113;
	add.s32 	%r123, %r123, 1;
$L__BB0_29:
	setp.gt.f64 	%p59, %fd13, %fd12;
	@%p59 bra 	$L__BB0_31;
	mul.wide.u32 	%rd39, %r123, 8;
	add.s64 	%rd40, %rd3, %rd39;
	st.local.f64 	[%rd40], %fd20;
	add.s64 	%rd41, %rd4, %rd39;
	ld.global.u32 	%r48, [%rd2+24];
	mul.wide.s32 	%rd42, %r48, 24;
	add.s64 	%rd43, %rd1, %rd42;
	ld.global.f64 	%fd114, [%rd43+16];
	st.local.f64 	[%rd41], %fd114;
	ld.global.u32 	%r49, [%rd2+28];
	mul.wide.s32 	%rd44, %r49, 24;
	add.s64 	%rd45, %rd1, %rd44;
	ld.global.f64 	%fd115, [%rd45+16];
	st.local.f64 	[%rd41+24], %fd115;
	ld.global.u32 	%r50, [%rd2+32];
	mul.wide.s32 	%rd46, %r50, 24;
	add.s64 	%rd47, %rd1, %rd46;
	ld.global.f64 	%fd116, [%rd47+16];
	st.local.f64 	[%rd41+48], %fd116;
$L__BB0_31:
	ld.local.f64 	%fd117, [%rd4];
	ld.local.f64 	%fd118, [%rd3];
	sub.f64 	%fd119, %fd117, %fd118;
	ld.local.f64 	%fd120, [%rd4+32];
	ld.local.f64 	%fd121, [%rd3+8];
	sub.f64 	%fd122, %fd120, %fd121;
	mul.f64 	%fd123, %fd119, %fd122;
	ld.local.f64 	%fd124, [%rd4+24];
	sub.f64 	%fd125, %fd124, %fd118;
	ld.local.f64 	%fd126, [%rd4+8];
	sub.f64 	%fd127, %fd126, %fd121;
	mul.f64 	%fd128, %fd125, %fd127;
	sub.f64 	%fd25, %fd123, %fd128;
	setp.gt.f64 	%p60, %fd25, 0d3FE0000000000000;
	setp.lt.f64 	%p61, %fd25, 0dBFE0000000000000;
	selp.s32 	%r53, -1, 0, %p61;
	selp.b32 	%r17, 1, %r53, %p60;
	ld.local.f64 	%fd129, [%rd4+56];
	sub.f64 	%fd130, %fd129, %fd121;
	mul.f64 	%fd131, %fd125, %fd130;
	ld.local.f64 	%fd132, [%rd4+48];
	sub.f64 	%fd133, %fd132, %fd118;
	mul.f64 	%fd134, %fd133, %fd122;
	sub.f64 	%fd26, %fd131, %fd134;
	setp.gt.f64 	%p62, %fd26, 0d3FE0000000000000;
	setp.lt.f64 	%p64, %fd26, 0dBFE0000000000000;
	selp.s32 	%r54, -1, 0, %p64;
	selp.b32 	%r18, 1, %r54, %p62;
	mul.f64 	%fd135, %fd133, %fd127;
	mul.f64 	%fd136, %fd119, %fd130;
	sub.f64 	%fd27, %fd135, %fd136;
	setp.gt.f64 	%p65, %fd27, 0d3FE0000000000000;
	setp.lt.f64 	%p67, %fd27, 0dBFE0000000000000;
	selp.s32 	%r55, -1, 0, %p67;
	selp.b32 	%r19, 1, %r55, %p65;
	setp.eq.s32 	%p68, %r17, 0;
	and.pred  	%p69, %p68, %p62;
	and.pred  	%p70, %p69, %p65;
	mov.b32 	%r125, 2;
	mov.b32 	%r124, 3;
	@%p70 bra 	$L__BB0_46;
	setp.gt.f64 	%p71, %fd27, 0d3FE0000000000000;
	setp.gt.f64 	%p72, %fd25, 0d3FE0000000000000;
	setp.eq.s32 	%p73, %r18, 0;
	and.pred  	%p74, %p72, %p71;
	and.pred  	%p75, %p74, %p73;
	@%p75 bra 	$L__BB0_46;
	setp.gt.f64 	%p76, %fd26, 0d3FE0000000000000;
	setp.gt.f64 	%p77, %fd25, 0d3FE0000000000000;
	setp.eq.s32 	%p78, %r19, 0;
	and.pred  	%p79, %p77, %p76;
	and.pred  	%p80, %p79, %p78;
	@%p80 bra 	$L__BB0_46;
	setp.eq.s32 	%p81, %r17, 0;
	setp.lt.f64 	%p82, %fd27, 0dBFE0000000000000;
	setp.leu.f64 	%p83, %fd27, 0d3FE0000000000000;
	setp.lt.f64 	%p84, %fd26, 0dBFE0000000000000;
	setp.leu.f64 	%p85, %fd26, 0d3FE0000000000000;
	and.pred  	%p4, %p84, %p85;
	and.pred  	%p86, %p81, %p4;
	and.pred  	%p5, %p82, %p83;
	and.pred  	%p87, %p86, %p5;
	@%p87 bra 	$L__BB0_46;
	setp.eq.s32 	%p88, %r19, 0;
	setp.eq.s32 	%p89, %r18, 0;
	setp.lt.f64 	%p90, %fd25, 0dBFE0000000000000;
	setp.leu.f64 	%p91, %fd25, 0d3FE0000000000000;
	and.pred  	%p6, %p90, %p91;
	and.pred  	%p92, %p6, %p89;
	and.pred  	%p93, %p92, %p5;
	and.pred  	%p94, %p6, %p88;
	and.pred  	%p95, %p94, %p4;
	or.pred  	%p96, %p93, %p95;
	@%p96 bra 	$L__BB0_46;
	setp.gt.f64 	%p97, %fd27, 0d3FE0000000000000;
	setp.gt.f64 	%p98, %fd26, 0d3FE0000000000000;
	setp.gt.f64 	%p99, %fd25, 0d3FE0000000000000;
	and.pred  	%p100, %p99, %p98;
	and.pred  	%p101, %p100, %p97;
	and.pred  	%p102, %p6, %p4;
	and.pred  	%p103, %p102, %p5;
	or.pred  	%p104, %p101, %p103;
	mov.b32 	%r124, 3;
	mov.u32 	%r125, %r124;
	@%p104 bra 	$L__BB0_46;
	or.b32  	%r67, %r18, %r17;
	setp.eq.s32 	%p105, %r67, 0;
	or.b32  	%r68, %r19, %r67;
	setp.eq.s32 	%p106, %r68, 0;
	or.pred  	%p107, %p105, %p106;
	selp.b32 	%r125, -3, 1, %p106;
	@%p107 bra 	$L__BB0_46;
	or.b32  	%r71, %r19, %r17;
	setp.eq.s32 	%p108, %r71, 0;
	mov.b32 	%r125, 1;
	@%p108 bra 	$L__BB0_46;
	or.b32  	%r73, %r19, %r18;
	setp.eq.s32 	%p109, %r73, 0;
	selp.b32 	%r125, 1, 4, %p109;
	bra.uni 	$L__BB0_46;
$L__BB0_40:
	sub.f64 	%fd59, %fd8, %fd18;
	sub.f64 	%fd60, %fd4, %fd19;
	sub.f64 	%fd61, %fd2, %fd20;
	sub.f64 	%fd62, %fd7, %fd18;
	sub.f64 	%fd63, %fd3, %fd19;
	sub.f64 	%fd64, %fd5, %fd20;
	sub.f64 	%fd65, %fd16, %fd20;
	mul.f64 	%fd66, %fd59, %fd63;
	mul.f64 	%fd67, %fd62, %fd60;
	sub.f64 	%fd68, %fd66, %fd67;
	sub.f64 	%fd69, %fd15, %fd19;
	mul.f64 	%fd70, %fd62, %fd61;
	mul.f64 	%fd71, %fd59, %fd64;
	sub.f64 	%fd72, %fd70, %fd71;
	mul.f64 	%fd73, %fd69, %fd72;
	fma.rn.f64 	%fd74, %fd65, %fd68, %fd73;
	sub.f64 	%fd75, %fd14, %fd18;
	mul.f64 	%fd76, %fd60, %fd64;
	mul.f64 	%fd77, %fd63, %fd61;
	sub.f64 	%fd78, %fd76, %fd77;
	fma.rn.f64 	%fd28, %fd75, %fd78, %fd74;
	setp.gt.f64 	%p28, %fd28, 0d3FE0000000000000;
	sub.f64 	%fd79, %fd9, %fd18;
	sub.f64 	%fd80, %fd6, %fd19;
	sub.f64 	%fd81, %fd1, %fd20;
	mul.f64 	%fd82, %fd62, %fd80;
	mul.f64 	%fd83, %fd79, %fd63;
	sub.f64 	%fd84, %fd82, %fd83;
	mul.f64 	%fd85, %fd79, %fd64;
	mul.f64 	%fd86, %fd62, %fd81;
	sub.f64 	%fd87, %fd85, %fd86;
	mul.f64 	%fd88, %fd69, %fd87;
	fma.rn.f64 	%fd89, %fd65, %fd84, %fd88;
	mul.f64 	%fd90, %fd63, %fd81;
	mul.f64 	%fd91, %fd80, %fd64;
	sub.f64 	%fd92, %fd90, %fd91;
	fma.rn.f64 	%fd93, %fd75, %fd92, %fd89;
	setp.gt.f64 	%p29, %fd93, 0d3FE0000000000000;
	mul.f64 	%fd94, %fd79, %fd60;
	mul.f64 	%fd95, %fd59, %fd80;
	sub.f64 	%fd96, %fd94, %fd95;
	mul.f64 	%fd97, %fd59, %fd81;
	mul.f64 	%fd98, %fd79, %fd61;
	sub.f64 	%fd99, %fd97, %fd98;
	mul.f64 	%fd100, %fd69, %fd99;
	fma.rn.f64 	%fd101, %fd65, %fd96, %fd100;
	mul.f64 	%fd102, %fd80, %fd61;
	mul.f64 	%fd103, %fd60, %fd81;
	sub.f64 	%fd104, %fd102, %fd103;
	fma.rn.f64 	%fd105, %fd75, %fd104, %fd101;
	setp.gt.f64 	%p30, %fd105, 0d3FE0000000000000;
	and.pred  	%p31, %p28, %p29;
	and.pred  	%p32, %p31, %p30;
	mov.b32 	%r125, 33;
	@%p32 bra 	$L__BB0_46;
	setp.lt.f64 	%p33, %fd105, 0dBFE0000000000000;
	setp.leu.f64 	%p34, %fd105, 0d3FE0000000000000;
	setp.lt.f64 	%p35, %fd93, 0dBFE0000000000000;
	setp.leu.f64 	%p36, %fd93, 0d3FE0000000000000;
	setp.lt.f64 	%p37, %fd28, 0dBFE0000000000000;
	setp.leu.f64 	%p38, %fd28, 0d3FE0000000000000;
	and.pred  	%p7, %p37, %p38;
	and.pred  	%p8, %p35, %p36;
	and.pred  	%p39, %p7, %p8;
	and.pred  	%p9, %p33, %p34;
	and.pred  	%p40, %p39, %p9;
	@%p40 bra 	$L__BB0_46;
	max.f64 	%fd106, %fd28, %fd93;
	max.f64 	%fd107, %fd106, %fd105;
	setp.gt.f64 	%p41, %fd107, 0d3FE0000000000000;
	or.pred  	%p42, %p7, %p8;
	or.pred  	%p43, %p42, %p9;
	and.pred  	%p44, %p41, %p43;
	mov.b32 	%r125, 0;
	@%p44 bra 	$L__BB0_46;
	setp.lt.f64 	%p45, %fd105, 0dBFE0000000000000;
	setp.gt.f64 	%p46, %fd105, 0d3FE0000000000000;
	setp.lt.f64 	%p47, %fd93, 0dBFE0000000000000;
	setp.gt.f64 	%p48, %fd93, 0d3FE0000000000000;
	setp.lt.f64 	%p49, %fd28, 0dBFE0000000000000;
	setp.gt.f64 	%p50, %fd28, 0d3FE0000000000000;
	or.pred  	%p10, %p50, %p49;
	or.pred  	%p11, %p48, %p47;
	or.pred  	%p51, %p10, %p11;
	or.pred  	%p12, %p46, %p45;
	selp.b32 	%r37, 11, -3, %p12;
	selp.b32 	%r125, 11, %r37, %p51;
	not.pred 	%p52, %p51;
	@%p52 bra 	$L__BB0_46;
	and.pred  	%p13, %p10, %p11;
	or.pred  	%p53, %p13, %p12;
	mov.b32 	%r125, 11;
	not.pred 	%p54, %p53;
	@%p54 bra 	$L__BB0_46;
	selp.b32 	%r39, -3, 22, %p12;
	selp.b32 	%r125, %r39, 22, %p13;
$L__BB0_46:
	ld.volatile.shared.u8 	%rs3, [_ZZ10check_eachPA3_dS0_iS0_iPA3_iS0_S0_S0_S2_PiE7FoundIt];
	setp.ne.s16 	%p165, %rs3, 0;
	mov.b32 	%r108, 0;
	mov.u32 	%r126, %r108;
	@%p165 bra 	$L__BB0_54;
	st.local.v2.u32 	[%rd5], {%r124, %r125};
	mov.u64 	%rd72, $str;
	cvta.global.u64 	%rd73, %rd72;
	{ // callseq 0, 0
	.param .b64 param0;
	st.param.b64 	[param0], %rd73;
	.param .b64 param1;
	st.param.b64 	[param1], %rd15;
	.param .b32 retval0;
	call.uni (retval0), 
	vprintf, 
	(
	param0, 
	param1
	);
	ld.param.b32 	%r110, [retval0];
	} // callseq 0
	mov.b32 	%r126, 1;
	setp.gt.s32 	%p166, %r125, 21;
	@%p166 bra 	$L__BB0_51;
	setp.eq.s32 	%p169, %r125, 5;
	@%p169 bra 	$L__BB0_53;
	setp.eq.s32 	%p170, %r125, 11;
	@%p170 bra 	$L__BB0_53;
$L__BB0_50:
	mov.u32 	%r126, %r108;
	bra.uni 	$L__BB0_54;
$L__BB0_51:
	setp.eq.s32 	%p167, %r125, 33;
	@%p167 bra 	$L__BB0_54;
	setp.ne.s32 	%p168, %r125, 22;
	@%p168 bra 	$L__BB0_50;
$L__BB0_53:
	mov.u64 	%rd75, $str$1;
	cvta.global.u64 	%rd76, %rd75;
	{ // callseq 1, 0
	.param .b64 param0;
	st.param.b64 	[param0], %rd76;
	.param .b64 param1;
	st.param.b64 	[param1], 0;
	.param .b32 retval0;
	call.uni (retval0), 
	vprintf, 
	(
	param0, 
	param1
	);
	ld.param.b32 	%r113, [retval0];
	} // callseq 1
	mov.b16 	%rs4, 1;
	st.volatile.shared.u8 	[_ZZ10check_eachPA3_dS0_iS0_iPA3_iS0_S0_S0_S2_PiE7FoundIt], %rs4;
	mov.u32 	%r126, %r108;
$L__BB0_54:
	ld.param.u64 	%rd83, [_Z10check_eachPA3_dS0_iS0_iPA3_iS0_S0_S0_S2_Pi_param_10];
	cvta.to.global.u64 	%rd77, %rd83;
	mul.wide.u32 	%rd78, %r124, 4;
	add.s64 	%rd79, %rd77, %rd78;
	st.global.u32 	[%rd79], %r126;
	st.local.v2.u32 	[%rd5], {%r124, %r126};
	mov.u64 	%rd80, $str$2;
	cvta.global.u64 	%rd81, %rd80;
	{ // callseq 2, 0
	.param .b64 param0;
	st.param.b64 	[param0], %rd81;
	.param .b64 param1;
	st.param.b64 	[param1], %rd15;
	.param .b32 retval0;
	call.uni (retval0), 
	vprintf, 
	(
	param0, 
	param1
	);
	ld.param.b32 	%r116, [retval0];
	} // callseq 2
$L__BB0_55:
	ret;

}
	// .globl	_Z3calPA3_dS0_S0_i
.visible .entry _Z3calPA3_dS0_S0_i(
	.param .u64 .ptr .align 1 _Z3calPA3_dS0_S0_i_param_0,
	.param .u64 .ptr .align 1 _Z3calPA3_dS0_S0_i_param_1,
	.param .u64 .ptr .align 1 _Z3calPA3_dS0_S0_i_param_2,
	.param .u32 _Z3calPA3_dS0_S0_i_param_3
)
{
	.reg .pred 	%p<8>;
	.reg .b32 	%r<3>;
	.reg .b64 	%rd<9>;
	.reg .b64 	%fd<19>;

	ld.param.u64 	%rd5, [_Z3calPA3_dS0_S0_i_param_0];
	ld.param.u64 	%rd6, [_Z3calPA3_dS0_S0_i_param_1];
	ld.param.u64 	%rd4, [_Z3calPA3_dS0_S0_i_param_2];
	ld.param.u32 	%r2, [_Z3calPA3_dS0_S0_i_param_3];
	cvta.to.global.u64 	%rd1, %rd6;
	cvta.to.global.u64 	%rd2, %rd5;
	mov.u32 	%r1, %ctaid.x;
	setp.ge.s32 	%p1, %r1, %r2;
	@%p1 bra 	$L__BB1_13;
	cvta.to.global.u64 	%rd7, %rd4;
	mul.wide.u32 	%rd8, %r1, 24;
	add.s64 	%rd3, %rd7, %rd8;
	ld.global.f64 	%fd16, [%rd3];
	ld.global.f64 	%fd10, [%rd2];
	setp.geu.f64 	%p2, %fd16, %fd10;
	@%p2 bra 	$L__BB1_3;
	st.global.f64 	[%rd2], %fd16;
	ld.global.f64 	%fd16, [%rd3];
$L__BB1_3:
	ld.global.f64 	%fd11, [%rd1];
	setp.leu.f64 	%p3, %fd16, %fd11;
	@%p3 bra 	$L__BB1_5;
	st.global.f64 	[%rd1], %fd16;
$L__BB1_5:
	ld.global.f64 	%fd17, [%rd3+8];
	ld.global.f64 	%fd12, [%rd2+24];
	setp.geu.f64 	%p4, %fd17, %fd12;
	@%p4 bra 	$L__BB1_7;
	st.global.f64 	[%rd2+24], %fd17;
	ld.global.f64 	%fd17, [%rd3+8];
$L__BB1_7:
	ld.global.f64 	%fd13, [%rd1+24];
	setp.leu.f64 	%p5, %fd17, %fd13;
	@%p5 bra 	$L__BB1_9;
	st.global.f64 	[%rd1+24], %fd17;
$L__BB1_9:
	ld.global.f64 	%fd18, [%rd3+16];
	ld.global.f64 	%fd14, [%rd2+48];
	setp.geu.f64 	%p6, %fd18, %fd14;
	@%p6 bra 	$L__BB1_11;
	st.global.f64 	[%rd2+48], %fd18;
	ld.global.f64 	%fd18, [%rd3+16];
$L__BB1_11:
	ld.global.f64 	%fd15, [%rd1+48];
	setp.leu.f64 	%p7, %fd18, %fd15;
	@%p7 bra 	$L__BB1_13;
	st.global.f64 	[%rd1+48], %fd18;
$L__BB1_13:
	ret;

}


// ===== COMPILED SASS (sm_100) =====

	.target	sm_100

	.elftype	@"ET_EXEC"


//--------------------- .note.nv.tkinfo           --------------------------
	.section	.note.nv.tkinfo,"",@"SHT_NOTE"
	.sectionflags	@"SHF_NOTE_NV_TKINFO"
	.tkinfo
        /*0018*/ 	.word	0x00000002
        /*0030*/ 	.string	""
        /*0030*/ 	.string	"ptxas"
        /*0030*/ 	.string	"Cuda compilation tools, release 13.0, V13.0.88"
        /*0030*/ 	.string	"Build cuda_13.0.r13.0/compiler.36424714_0"
        /*0030*/ 	.string	"-arch sm_100 -m 64 "



//--------------------- .note.nv.cuinfo           --------------------------
	.section	.note.nv.cuinfo,"",@"SHT_NOTE"
	.sectionflags	@"SHF_NOTE_NV_CUINFO"
        /*0018*/ 	.short	0x0002
        /*001a*/ 	.short	0x0064
        /*001c*/ 	.short	0x0082
	.zero		2


//--------------------- .nv.info                  --------------------------
	.section	.nv.info,"",@"SHT_CUDA_INFO"
	.align	4


	//----- nvinfo : EIATTR_REGCOUNT
	.align		4
        /*0000*/ 	.byte	0x04, 0x2f
        /*0002*/ 	.short	(.L_4 - .L_3)
	.align		4
.L_3:
        /*0004*/ 	.word	index@(_Z10check_eachPA3_dS0_iS0_iPA3_iS0_S0_S0_S2_Pi)
        /*0008*/ 	.word	0x00000034


	//----- nvinfo : EIATTR_FRAME_SIZE
	.align		4
.L_4:
        /*000c*/ 	.byte	0x04, 0x11
        /*000e*/ 	.short	(.L_6 - .L_5)
	.align		4
.L_5:
        /*0010*/ 	.word	index@($__internal_0_$__cuda_sm20_div_rn_f64_full)
        /*0014*/ 	.word	0x00000068


	//----- nvinfo : EIATTR_FRAME_SIZE
	.align		4
.L_6:
        /*0018*/ 	.byte	0x04, 0x11
        /*001a*/ 	.short	(.L_8 - .L_7)
	.align		4
.L_7:
        /*001c*/ 	.word	index@(_Z10check_eachPA3_dS0_iS0_iPA3_iS0_S0_S0_S2_Pi)
        /*0020*/ 	.word	0x00000068


	//----- nvinfo : EIATTR_REGCOUNT
	.align		4
.L_8:
        /*0024*/ 	.byte	0x04, 0x2f
        /*0026*/ 	.short	(.L_10 - .L_9)
	.align		4
.L_9:
        /*0028*/ 	.word	index@(_Z3calPA3_dS0_S0_i)
        /*002c*/ 	.word	0x00000012


	//----- nvinfo : EIATTR_FRAME_SIZE
	.align		4
.L_10:
        /*0030*/ 	.byte	0x04, 0x11
        /*0032*/ 	.short	(.L_12 - .L_11)
	.align		4
.L_11:
        /*0034*/ 	.word	index@(_Z3calPA3_dS0_S0_i)
        /*0038*/ 	.word	0x00000000


	//----- nvinfo : EIATTR_MIN_STACK_SIZE
	.align		4
.L_12:
        /*003c*/ 	.byte	0x04, 0x12
        /*003e*/ 	.short	(.L_14 - .L_13)
	.align		4
.L_13:
        /*0040*/ 	.word	index@(_Z3calPA3_dS0_S0_i)
        /*0044*/ 	.word	0x00000000


	//----- nvinfo : EIATTR_MIN_STACK_SIZE
	.align		4
.L_14:
        /*0048*/ 	.byte	0x04, 0x12
        /*004a*/ 	.short	(.L_16 - .L_15)
	.align		4
.L_15:
        /*004c*/ 	.word	index@(_Z10check_eachPA3_dS0_iS0_iPA3_iS0_S0_S0_S2_Pi)
        /*0050*/ 	.word	0x00000068
.L_16:


//--------------------- .nv.compat                --------------------------
	.section	.nv.compat,"",@"SHT_CUDA_COMPAT_INFO"
	.align	4
        /*0000*/ 	.byte	0x02, 0x09, 0x00, 0x00, 0x02, 0x02, 0x01, 0x00, 0x02, 0x05, 0x05, 0x00, 0x03, 0x07, 0x01, 0x01
        /*0010*/ 	.byte	0x02, 0x03, 0x00, 0x00, 0x02, 0x06, 0x01, 0x00, 0x04, 0x0b, 0x08, 0x00, 0x01, 0x00, 0x00, 0x00
        /*0020*/ 	.byte	0x00, 0x00, 0x00, 0x00


//--------------------- .nv.info._Z3calPA3_dS0_S0_i --------------------------
	.section	.nv.info._Z3calPA3_dS0_S0_i,"",@"SHT_CUDA_INFO"
	.sectionflags	@""
	.align	4


	//----- nvinfo : EIATTR_CUDA_API_VERSION
	.align		4
        /*0000*/ 	.byte	0x04, 0x37
        /*0002*/ 	.short	(.L_18 - .L_17)
.L_17:
        /*0004*/ 	.word	0x00000082


	//----- nvinfo : EIATTR_KPARAM_INFO
	.align		4
.L_18:
        /*0008*/ 	.byte	0x04, 0x17
        /*000a*/ 	.short	(.L_20 - .L_19)
.L_19:
        /*000c*/ 	.word	0x00000000
        /*0010*/ 	.short	0x0003
        /*0012*/ 	.short	0x0018
        /*0014*/ 	.byte	0x00, 0xf0, 0x11, 0x00


	//----- nvinfo : EIATTR_KPARAM_INFO
	.align		4
.L_20:
        /*0018*/ 	.byte	0x04, 0x17
        /*001a*/ 	.short	(.L_22 - .L_21)
.L_21:
        /*001c*/ 	.word	0x00000000
        /*0020*/ 	.short	0x0002
        /*0022*/ 	.short	0x0010
        /*0024*/ 	.byte	0x00, 0xf5, 0x21, 0x00


	//----- nvinfo : EIATTR_KPARAM_INFO
	.align		4
.L_22:
        /*0028*/ 	.byte	0x04, 0x17
        /*002a*/ 	.short	(.L_24 - .L_23)
.L_23:
        /*002c*/ 	.word	0x00000000
        /*0030*/ 	.short	0x0001
        /*0032*/ 	.short	0x0008
        /*0034*/ 	.byte	0x00, 0xf5, 0x21, 0x00


	//----- nvinfo : EIATTR_KPARAM_INFO
	.align		4
.L_24:
        /*0038*/ 	.byte	0x04, 0x17
        /*003a*/ 	.short	(.L_26 - .L_25)
.L_25:
        /*003c*/ 	.word	0x00000000
        /*0040*/ 	.short	0x0000
        /*0042*/ 	.short	0x0000
        /*0044*/ 	.byte	0x00, 0xf5, 0x21, 0x00


	//----- nvinfo : EIATTR_SPARSE_MMA_MASK
	.align		4
.L_26:
        /*0048*/ 	.byte	0x03, 0x50
        /*004a*/ 	.short	0x0000


	//----- nvinfo : EIATTR_MAXREG_COUNT
	.align		4
        /*004c*/ 	.byte	0x03, 0x1b
        /*004e*/ 	.short	0x00ff


	//----- nvinfo : EIATTR_MERCURY_ISA_VERSION
	.align		4
        /*0050*/ 	.byte	0x03, 0x5f
        /*0052*/ 	.short	0x0101


	//----- nvinfo : EIATTR_VRC_CTA_INIT_COUNT
	.align		4
        /*0054*/ 	.byte	0x02, 0x4a
	.zero		1
	.zero		1


	//----- nvinfo : EIATTR_EXIT_INSTR_OFFSETS
	.align		4
        /*0058*/ 	.byte	0x04, 0x1c
        /*005a*/ 	.short	(.L_28 - .L_27)


	//   ....[0]....
.L_27:
        /*005c*/ 	.word	0x00000040


	//   ....[1]....
        /*0060*/ 	.word	0x00000210


	//   ....[2]....
        /*0064*/ 	.word	0x00000230


	//----- nvinfo : EIATTR_CBANK_PARAM_SIZE
	.align		4
.L_28:
        /*0068*/ 	.byte	0x03, 0x19
        /*006a*/ 	.short	0x001c


	//----- nvinfo : EIATTR_PARAM_CBANK
	.align		4
        /*006c*/ 	.byte	0x04, 0x0a
        /*006e*/ 	.short	(.L_30 - .L_29)
	.align		4
.L_29:
        /*0070*/ 	.word	index@(.nv.constant0._Z3calPA3_dS0_S0_i)
        /*0074*/ 	.short	0x0380
        /*0076*/ 	.short	0x001c


	//----- nvinfo : EIATTR_SW_WAR
	.align		4
.L_30:
        /*0078*/ 	.byte	0x04, 0x36
        /*007a*/ 	.short	(.L_32 - .L_31)
.L_31:
        /*007c*/ 	.word	0x00000008
.L_32:


//--------------------- .nv.info._Z10check_eachPA3_dS0_iS0_iPA3_iS0_S0_S0_S2_Pi --------------------------
	.section	.nv.info._Z10check_eachPA3_dS0_iS0_iPA3_iS0_S0_S0_S2_Pi,"",@"SHT_CUDA_INFO"
	.sectionflags	@""
	.align	4


	//----- nvinfo : EIATTR_CUDA_API_VERSION
	.align		4
        /*0000*/ 	.byte	0x04, 0x37
        /*0002*/ 	.short	(.L_34 - .L_33)
.L_33:
        /*0004*/ 	.word	0x00000082


	//----- nvinfo : EIATTR_KPARAM_INFO
	.align		4
.L_34:
        /*0008*/ 	.byte	0x04, 0x17
        /*000a*/ 	.short	(.L_36 - .L_35)
.L_35:
        /*000c*/ 	.word	0x00000000
        /*0010*/ 	.short	0x000a
        /*0012*/ 	.short	0x0050
        /*0014*/ 	.byte	0x00, 0xf5, 0x21, 0x00


	//----- nvinfo : EIATTR_KPARAM_INFO
	.align		4
.L_36:
        /*0018*/ 	.byte	0x04, 0x17
        /*001a*/ 	.short	(.L_38 - .L_37)
.L_37:
        /*001c*/ 	.word	0x00000000
        /*0020*/ 	.short	0x0009
        /*0022*/ 	.short	0x0048
        /*0024*/ 	.byte	0x00, 0xf5, 0x21, 0x00


	//----- nvinfo : EIATTR_KPARAM_INFO
	.align		4
.L_38:
        /*0028*/ 	.byte	0x04, 0x17
        /*002a*/ 	.short	(.L_40 - .L_39)
.L_39:
        /*002c*/ 	.word	0x00000000
        /*0030*/ 	.short	0x0008
        /*0032*/ 	.short	0x0040
        /*0034*/ 	.byte	0x00, 0xf5, 0x21, 0x00


	//----- nvinfo : EIATTR_KPARAM_INFO
	.align		4
.L_40:
        /*0038*/ 	.byte	0x04, 0x17
        /*003a*/ 	.short	(.L_42 - .L_41)
.L_41:
        /*003c*/ 	.word	0x00000000
        /*0040*/ 	.short	0x0007
        /*0042*/ 	.short	0x0038
        /*0044*/ 	.byte	0x00, 0xf5, 0x21, 0x00


	//----- nvinfo : EIATTR_KPARAM_INFO
	.align		4
.L_42:
        /*0048*/ 	.byte	0x04, 0x17
        /*004a*/ 	.short	(.L_44 - .L_43)
.L_43:
        /*004c*/ 	.word	0x00000000
        /*0050*/ 	.short	0x0006
        /*0052*/ 	.short	0x0030
        /*0054*/ 	.byte	0x00, 0xf5, 0x21, 0x00


	//----- nvinfo : EIATTR_KPARAM_INFO
	.align		4
.L_44:
        /*0058*/ 	.byte	0x04, 0x17
        /*005a*/ 	.short	(.L_46 - .L_45)
.L_45:
        /*005c*/ 	.word	0x00000000
        /*0060*/ 	.short	0x0005
        /*0062*/ 	.short	0x0028
        /*0064*/ 	.byte	0x00, 0xf5, 0x21, 0x00


	//----- nvinfo : EIATTR_KPARAM_INFO
	.align		4
.L_46:
        /*0068*/ 	.byte	0x04, 0x17
        /*006a*/ 	.short	(.L_48 - .L_47)
.L_47:
        /*006c*/ 	.word	0x00000000
        /*0070*/ 	.short	0x0004
        /*0072*/ 	.short	0x0020
        /*0074*/ 	.byte	0x00, 0xf0, 0x11, 0x00


	//----- nvinfo : EIATTR_KPARAM_INFO
	.align		4
.L_48:
        /*0078*/ 	.byte	0x04, 0x17
        /*007a*/ 	.short	(.L_50 - .L_49)
.L_49:
        /*007c*/ 	.word	0x00000000
        /*0080*/ 	.short	0x0003
        /*0082*/ 	.short	0x0018
        /*0084*/ 	.byte	0x00, 0xf5, 0x21, 0x00


	//----- nvinfo : EIATTR_KPARAM_INFO
	.align		4
.L_50:
        /*0088*/ 	.byte	0x04, 0x17
        /*008a*/ 	.short	(.L_52 - .L_51)
.L_51:
        /*008c*/ 	.word	0x00000000
        /*0090*/ 	.short	0x0002
        /*0092*/ 	.short	0x0010
        /*0094*/ 	.byte	0x00, 0xf0, 0x11, 0x00


	//----- nvinfo : EIATTR_KPARAM_INFO
	.align		4
.L_52:
        /*0098*/ 	.byte	0x04, 0x17
        /*009a*/ 	.short	(.L_54 - .L_53)
.L_53:
        /*009c*/ 	.word	0x00000000
        /*00a0*/ 	.short	0x0001
        /*00a2*/ 	.short	0x0008
        /*00a4*/ 	.byte	0x00, 0xf5, 0x21, 0x00


	//----- nvinfo : EIATTR_KPARAM_INFO
	.align		4
.L_54:
        /*00a8*/ 	.byte	0x04, 0x17
        /*00aa*/ 	.short	(.L_56 - .L_55)
.L_55:
        /*00ac*/ 	.word	0x00000000
        /*00b0*/ 	.short	0x0000
        /*00b2*/ 	.short	0x0000
        /*00b4*/ 	.byte	0x00, 0xf5, 0x21, 0x00


	//----- nvinfo : EIATTR_SPARSE_MMA_MASK
	.align		4
.L_56:
        /*00b8*/ 	.byte	0x03, 0x50
        /*00ba*/ 	.short	0x0000


	//----- nvinfo : EIATTR_MAXREG_COUNT
	.align		4
        /*00bc*/ 	.byte	0x03, 0x1b
        /*00be*/ 	.short	0x00ff


	//----- nvinfo : EIATTR_NUM_BARRIERS
	.align		4
        /*00c0*/ 	.byte	0x02, 0x4c
        /*00c2*/ 	.byte	0x01
	.zero		1


	//----- nvinfo : EIATTR_EXTERNS
	.align		4
        /*00c4*/ 	.byte	0x04, 0x0f
        /*00c6*/ 	.short	(.L_58 - .L_57)


	//   ....[0]....
	.align		4
.L_57:
        /*00c8*/ 	.word	index@(vprintf)


	//----- nvinfo : EIATTR_MERCURY_ISA_VERSION
	.align		4
.L_58:
        /*00cc*/ 	.byte	0x03, 0x5f
        /*00ce*/ 	.short	0x0101


	//----- nvinfo : EIATTR_VRC_CTA_INIT_COUNT
	.align		4
        /*00d0*/ 	.byte	0x02, 0x4a
	.zero		1
	.zero		1


	//----- nvinfo : EIATTR_SYSCALL_OFFSETS
	.align		4
        /*00d4*/ 	.byte	0x04, 0x46
        /*00d6*/ 	.short	(.L_60 - .L_59)


	//   ....[0]....
.L_59:
        /*00d8*/ 	.word	0x00001f50


	//   ....[1]....
        /*00dc*/ 	.word	0x000020f0


	//   ....[2]....
        /*00e0*/ 	.word	0x00002270


	//----- nvinfo : EIATTR_EXIT_INSTR_OFFSETS
	.align		4
.L_60:
        /*00e4*/ 	.byte	0x04, 0x1c
        /*00e6*/ 	.short	(.L_62 - .L_61)


	//   ....[0]....
.L_61:
        /*00e8*/ 	.word	0x00000820


	//   ....[1]....
        /*00ec*/ 	.word	0x00002280


	//----- nvinfo : EIATTR_INDIRECT_BRANCH_TARGETS
	.align		4
.L_62:
        /*00f0*/ 	.byte	0x04, 0x34
        /*00f2*/ 	.short	(.L_64 - .L_63)


	//   ....[0]....
.L_63:
        /*00f4*/ 	.word	.L_x_22@srel
        /*00f8*/ 	.short	0x0
        /*00fa*/ 	.short	0x0
        /*00fc*/ 	.word	0x4
        /*0100*/ 	.word	.L_x_23@srel
        /*0104*/ 	.word	.L_x_24@srel
        /*0108*/ 	.word	.L_x_25@srel
        /*010c*/ 	.word	.L_x_24@srel


	//   ....[1]....
        /* <DEDUP_REMOVED lines=8> */
        /*012c*/ 	.word	.L_x_29@srel
        /*0130*/ 	.word	.L_x_29@srel
        /*0134*/ 	.word	.L_x_28@srel
        /*0138*/ 	.word	.L_x_29@srel


	//----- nvinfo : EIATTR_CRS_STACK_SIZE
	.align		4
.L_64:
        /*013c*/ 	.byte	0x04, 0x1e
        /*013e*/ 	.short	(.L_66 - .L_65)
.L_65:
        /*0140*/ 	.word	0x00000000


	//----- nvinfo : EIATTR_CBANK_PARAM_SIZE
	.align		4
.L_66:
        /*0144*/ 	.byte	0x03, 0x19
        /*0146*/ 	.short	0x0058


	//----- nvinfo : EIATTR_PARAM_CBANK
	.align		4
        /*0148*/ 	.byte	0x04, 0x0a
        /*014a*/ 	.short	(.L_68 - .L_67)
	.align		4
.L_67:
        /*014c*/ 	.word	index@(.nv.constant0._Z10check_eachPA3_dS0_iS0_iPA3_iS0_S0_S0_S2_Pi)
        /*0150*/ 	.short	0x0380
        /*0152*/ 	.short	0x0058


	//----- nvinfo : EIATTR_SW_WAR
	.align		4
.L_68:
        /*0154*/ 	.byte	0x04, 0x36
        /*0156*/ 	.short	(.L_70 - .L_69)
.L_69:
        /*0158*/ 	.word	0x00000008
.L_70:


//--------------------- .nv.callgraph             --------------------------
	.section	.nv.callgraph,"",@"SHT_CUDA_CALLGRAPH"
	.align	4
	.sectionentsize	8
	.align		4
        /*0000*/ 	.word	0x00000000
	.align		4
        /*0004*/ 	.word	0xffffffff
	.align		4
        /*0008*/ 	.word	index@(_Z10check_eachPA3_dS0_iS0_iPA3_iS0_S0_S0_S2_Pi)
	.align		4
        /*000c*/ 	.word	index@(vprintf)
	.align		4
        /*0010*/ 	.word	0x00000000
	.align		4
        /*0014*/ 	.word	0xfffffffe
	.align		4
        /*0018*/ 	.word	0x00000000
	.align		4
        /*001c*/ 	.word	0xfffffffd
	.align		4
        /*0020*/ 	.word	0x00000000
	.align		4
        /*0024*/ 	.word	0xfffffffc


//--------------------- .nv.constant4             --------------------------
	.section	.nv.constant4,"a",@progbits
	.align	8
	.align		8
.nv.constant4:
        /*0000*/ 	.dword	$str
	.align		8
        /*0008*/ 	.dword	$str$1
	.align		8
        /*0010*/ 	.dword	$str$2
	.align		8
        /*0018*/ 	.dword	vprintf


//--------------------- .nv.constant2._Z10check_eachPA3_dS0_iS0_iPA3_iS0_S0_S0_S2_Pi --------------------------
	.section	.nv.constant2._Z10check_eachPA3_dS0_iS0_iPA3_iS0_S0_S0_S2_Pi,"a",@progbits
	.sectionflags	@""
	.align	4
.nv.constant2._Z10check_eachPA3_dS0_iS0_iPA3_iS0_S0_S0_S2_Pi:
        /*0000*/ 	.byte	0x00, 0x11, 0x00, 0x00, 0xf0, 0x08, 0x00, 0x00, 0xf0, 0x18, 0x00, 0x00, 0xf0, 0x08, 0x00, 0x00
        /*0010*/ 	.byte	0x70, 0x20, 0x00, 0x00, 0x70, 0x21, 0x00, 0x00, 0x70, 0x21, 0x00, 0x00, 0x70, 0x21, 0x00, 0x00
        /*0020*/ 	.byte	0x70, 0x21, 0x00, 0x00, 0x70, 0x21, 0x00, 0x00, 0x70, 0x20, 0x00, 0x00, 0x70, 0x21, 0x00, 0x00


//--------------------- .text._Z3calPA3_dS0_S0_i  --------------------------
	.section	.text._Z3calPA3_dS0_S0_i,"ax",@progbits
	.align	128
        .global         _Z3calPA3_dS0_S0_i
        .type           _Z3calPA3_dS0_S0_i,@function
        .size           _Z3calPA3_dS0_S0_i,(.L_x_37 - _Z3calPA3_dS0_S0_i)
        .other          _Z3calPA3_dS0_S0_i,@"STO_CUDA_ENTRY STV_DEFAULT"
_Z3calPA3_dS0_S0_i:
.text._Z3calPA3_dS0_S0_i:
[----:B------:R-:W-:Y:S01]  /*0000*/  LDC R1, c[0x0][0x37c] ;  /* 0x0000df00ff017b82 */ /* 0x000fe20000000800 */
[----:B------:R-:W0:Y:S01]  /*0010*/  S2R R7, SR_CTAID.X ;  /* 0x0000000000077919 */ /* 0x000e220000002500 */
[----:B------:R-:W0:Y:S02]  /*0020*/  LDCU UR4, c[0x0][0x398] ;  /* 0x00007300ff0477ac */ /* 0x000e240008000800 */
[----:B0-----:R-:W-:-:S13]  /*0030*/  ISETP.GE.AND P0, PT, R7, UR4, PT ;  /* 0x0000000407007c0c */ /* 0x001fda000bf06270 */
[----:B------:R-:W-:Y:S05]  /*0040*/  @P0 EXIT ;  /* 0x000000000000094d */ /* 0x000fea0003800000 */
[----:B------:R-:W0:Y:S01]  /*0050*/  LDC.64 R2, c[0x0][0x390] ;  /* 0x0000e400ff027b82 */ /* 0x000e220000000a00 */
[----:B------:R-:W1:Y:S07]  /*0060*/  LDCU.64 UR4, c[0x0][0x358] ;  /* 0x00006b00ff0477ac */ /* 0x000e6e0008000a00 */
[----:B------:R-:W2:Y:S01]  /*0070*/  LDC.64 R4, c[0x0][0x380] ;  /* 0x0000e000ff047b82 */ /* 0x000ea20000000a00 */
[----:B0-----:R-:W-:-:S05]  /*0080*/  IMAD.WIDE.U32 R2, R7, 0x18, R2 ;  /* 0x0000001807027825 */ /* 0x001fca00078e0002 */
[----:B-1----:R-:W3:Y:S04]  /*0090*/  LDG.E.64 R8, desc[UR4][R2.64] ;  /* 0x0000000402087981 */ /* 0x002ee8000c1e1b00 */
[----:B--2---:R-:W3:Y:S01]  /*00a0*/  LDG.E.64 R6, desc[UR4][R4.64] ;  /* 0x0000000404067981 */ /* 0x004ee2000c1e1b00 */
[----:B------:R-:W0:Y:S01]  /*00b0*/  LDC.64 R10, c[0x0][0x388] ;  /* 0x0000e200ff0a7b82 */ /* 0x000e220000000a00 */
[----:B---3--:R-:W-:-:S14]  /*00c0*/  DSETP.GEU.AND P0, PT, R8, R6, PT ;  /* 0x000000060800722a */ /* 0x008fdc0003f0e000 */
[----:B------:R1:W-:Y:S04]  /*00d0*/  @!P0 STG.E.64 desc[UR4][R4.64], R8 ;  /* 0x0000000804008986 */ /* 0x0003e8000c101b04 */
[----:B0-----:R-:W2:Y:S04]  /*00e0*/  LDG.E.64 R6, desc[UR4][R10.64] ;  /* 0x000000040a067981 */ /* 0x001ea8000c1e1b00 */
[----:B-1----:R-:W2:Y:S02]  /*00f0*/  @!P0 LDG.E.64 R8, desc[UR4][R2.64] ;  /* 0x0000000402088981 */ /* 0x002ea4000c1e1b00 */
[----:B--2---:R-:W-:-:S14]  /*0100*/  DSETP.GT.AND P0, PT, R8, R6, PT ;  /* 0x000000060800722a */ /* 0x004fdc0003f04000 */
[----:B------:R-:W-:Y:S04]  /*0110*/  @P0 STG.E.64 desc[UR4][R10.64], R8 ;  /* 0x000000080a000986 */ /* 0x000fe8000c101b04 */
[----:B------:R-:W2:Y:S04]  /*0120*/  LDG.E.64 R12, desc[UR4][R2.64+0x8] ;  /* 0x00000804020c7981 */ /* 0x000ea8000c1e1b00 */
[----:B------:R-:W2:Y:S02]  /*0130*/  LDG.E.64 R6, desc[UR4][R4.64+0x18] ;  /* 0x0000180404067981 */ /* 0x000ea4000c1e1b00 */
[----:B--2---:R-:W-:-:S14]  /*0140*/  DSETP.GEU.AND P0, PT, R12, R6, PT ;  /* 0x000000060c00722a */ /* 0x004fdc0003f0e000 */
[----:B------:R0:W-:Y:S04]  /*0150*/  @!P0 STG.E.64 desc[UR4][R4.64+0x18], R12 ;  /* 0x0000180c04008986 */ /* 0x0001e8000c101b04 */
[----:B------:R-:W2:Y:S04]  /*0160*/  LDG.E.64 R6, desc[UR4][R10.64+0x18] ;  /* 0x000018040a067981 */ /* 0x000ea8000c1e1b00 */
[----:B0-----:R-:W2:Y:S02]  /*0170*/  @!P0 LDG.E.64 R12, desc[UR4][R2.64+0x8] ;  /* 0x00000804020c8981 */ /* 0x001ea4000c1e1b00 */
        /* <DEDUP_REMOVED lines=9> */
[----:B------:R-:W-:Y:S05]  /*0210*/  @!P0 EXIT ;  /* 0x000000000000894d */ /* 0x000fea0003800000 */
[----:B------:R-:W-:Y:S01]  /*0220*/  STG.E.64 desc[UR4][R10.64+0x30], R14 ;  /* 0x0000300e0a007986 */ /* 0x000fe2000c101b04 */
[----:B------:R-:W-:Y:S05]  /*0230*/  EXIT ;  /* 0x000000000000794d */ /* 0x000fea0003800000 */
.L_x_0:
[----:B------:R-:W-:-:S00]  /*0240*/  BRA `(.L_x_0) ;  /* 0xfffffffc00fc7947 */ /* 0x000fc0000383ffff */
[----:B------:R-:W-:-:S00]  /*0250*/  NOP ;  /* 0x0000000000007918 */ /* 0x000fc00000000000 */
        /* <DEDUP_REMOVED lines=10> */
.L_x_37:


//--------------------- .text._Z10check_eachPA3_dS0_iS0_iPA3_iS0_S0_S0_S2_Pi --------------------------
	.section	.text._Z10check_eachPA3_dS0_iS0_iPA3_iS0_S0_S0_S2_Pi,"ax",@progbits
	.align	128
        .global         _Z10check_eachPA3_dS0_iS0_iPA3_iS0_S0_S0_S2_Pi
        .type           _Z10check_eachPA3_dS0_iS0_iPA3_iS0_S0_S0_S2_Pi,@function
        .size           _Z10check_eachPA3_dS0_iS0_iPA3_iS0_S0_S0_S2_Pi,(.L_x_36 - _Z10check_eachPA3_dS0_iS0_iPA3_iS0_S0_S0_S2_Pi)
        .other          _Z10check_eachPA3_dS0_iS0_iPA3_iS0_S0_S0_S2_Pi,@"STO_CUDA_ENTRY STV_DEFAULT"
_Z10check_eachPA3_dS0_iS0_iPA3_iS0_S0_S0_S2_Pi:
.text._Z10check_eachPA3_dS0_iS0_iPA3_iS0_S0_S0_S2_Pi:
[----:B------:R-:W0:Y:S08]  /*0000*/  LDC R1, c[0x0][0x37c] ;  /* 0x0000df00ff017b82 */ /* 0x000e300000000800 */
[----:B------:R-:W1:Y:S01]  /*0010*/  S2UR UR5, SR_CgaCtaId ;  /* 0x00000000000579c3 */ /* 0x000e620000008800 */
[----:B------:R-:W2:Y:S01]  /*0020*/  S2R R16, SR_CTAID.X ;  /* 0x0000000000107919 */ /* 0x000ea20000002500 */
[----:B------:R-:W-:Y:S01]  /*0030*/  UMOV UR4, 0x400 ;  /* 0x0000040000047882 */ /* 0x000fe20000000000 */
[----:B------:R-:W3:Y:S01]  /*0040*/  LDCU.64 UR36, c[0x0][0x358] ;  /* 0x00006b00ff2477ac */ /* 0x000ee20008000a00 */
[----:B0-----:R-:W-:-:S04]  /*0050*/  VIADD R1, R1, 0xffffff98 ;  /* 0xffffff9801017836 */ /* 0x001fc80000000000 */
[----:B------:R-:W2:Y:S08]  /*0060*/  LDC.64 R2, c[0x0][0x3a8] ;  /* 0x0000ea00ff027b82 */ /* 0x000eb00000000a00 */
[----:B------:R-:W0:Y:S01]  /*0070*/  LDC.64 R38, c[0x0][0x3b0] ;  /* 0x0000ec00ff267b82 */ /* 0x000e220000000a00 */
[----:B-1----:R-:W-:-:S09]  /*0080*/  ULEA UR4, UR5, UR4, 0x18 ;  /* 0x0000000405047291 */ /* 0x002fd2000f8ec0ff */
[----:B------:R-:W-:Y:S01]  /*0090*/  STS.U8 [UR4], RZ ;  /* 0x000000ffff007988 */ /* 0x000fe20008000004 */
[----:B--2---:R-:W-:Y:S01]  /*00a0*/  IMAD.WIDE.U32 R2, R16, 0xc, R2 ;  /* 0x0000000c10027825 */ /* 0x004fe200078e0002 */
[----:B------:R-:W-:Y:S06]  /*00b0*/  BAR.SYNC.DEFER_BLOCKING 0x0 ;  /* 0x0000000000007b1d */ /* 0x000fec0000010000 */
[----:B---3--:R-:W0:Y:S04]  /*00c0*/  LDG.E R37, desc[UR36][R2.64] ;  /* 0x0000002402257981 */ /* 0x008e28000c1e1900 */
[----:B------:R-:W2:Y:S04]  /*00d0*/  LDG.E R7, desc[UR36][R2.64+0x8] ;  /* 0x0000082402077981 */ /* 0x000ea8000c1e1900 */
[----:B------:R-:W3:Y:S01]  /*00e0*/  LDG.E R5, desc[UR36][R2.64+0x4] ;  /* 0x0000042402057981 */ /* 0x000ee2000c1e1900 */
[----:B------:R-:W1:Y:S08]  /*00f0*/  LDC.64 R46, c[0x0][0x3c0] ;  /* 0x0000f000ff2e7b82 */ /* 0x000e700000000a00 */
[----:B------:R-:W4:Y:S01]  /*0100*/  LDC.64 R48, c[0x0][0x3b8] ;  /* 0x0000ee00ff307b82 */ /* 0x000f220000000a00 */
[----:B-1----:R-:W5:Y:S04]  /*0110*/  LDG.E.64 R18, desc[UR36][R46.64+0x8] ;  /* 0x000008242e127981 */ /* 0x002f68000c1e1b00 */
[----:B------:R-:W5:Y:S04]  /*0120*/  LDG.E.64 R22, desc[UR36][R46.64+0x10] ;  /* 0x000010242e167981 */ /* 0x000f68000c1e1b00 */
[----:B----4-:R-:W4:Y:S04]  /*0130*/  LDG.E.64 R2, desc[UR36][R48.64] ;  /* 0x0000002430027981 */ /* 0x010f28000c1e1b00 */
[----:B------:R-:W5:Y:S04]  /*0140*/  LDG.E.64 R24, desc[UR36][R48.64+0x8] ;  /* 0x0000082430187981 */ /* 0x000f68000c1e1b00 */
[----:B------:R-:W5:Y:S01]  /*0150*/  LDG.E.64 R20, desc[UR36][R48.64+0x10] ;  /* 0x0000102430147981 */ /* 0x000f62000c1e1b00 */
[----:B0-----:R-:W-:-:S04]  /*0160*/  IMAD.WIDE R36, R37, 0x18, R38 ;  /* 0x0000001825247825 */ /* 0x001fc800078e0226 */
[--C-:B--2---:R-:W-:Y:S01]  /*0170*/  IMAD.WIDE R6, R7, 0x18, R38.reuse ;  /* 0x0000001807067825 */ /* 0x104fe200078e0226 */
[----:B------:R-:W2:Y:S03]  /*0180*/  LDG.E.64 R28, desc[UR36][R36.64+0x10] ;  /* 0x00001024241c7981 */ /* 0x000ea6000c1e1b00 */
[----:B---3--:R-:W-:Y:S01]  /*0190*/  IMAD.WIDE R38, R5, 0x18, R38 ;  /* 0x0000001805267825 */ /* 0x008fe200078e0226 */
[----:B------:R-:W3:Y:S04]  /*01a0*/  LDG.E.64 R26, desc[UR36][R36.64+0x8] ;  /* 0x00000824241a7981 */ /* 0x000ee8000c1e1b00 */
[----:B------:R-:W2:Y:S04]  /*01b0*/  LDG.E.64 R30, desc[UR36][R38.64+0x10] ;  /* 0x00001024261e7981 */ /* 0x000ea8000c1e1b00 */
[----:B------:R-:W3:Y:S04]  /*01c0*/  LDG.E.64 R14, desc[UR36][R6.64+0x8] ;  /* 0x00000824060e7981 */ /* 0x000ee8000c1e1b00 */
[----:B------:R-:W4:Y:S04]  /*01d0*/  LDG.E.64 R32, desc[UR36][R38.64+0x8] ;  /* 0x0000082426207981 */ /* 0x000f28000c1e1b00 */
[----:B------:R-:W5:Y:S04]  /*01e0*/  LDG.E.64 R10, desc[UR36][R6.64+0x10] ;  /* 0x00001024060a7981 */ /* 0x000f68000c1e1b00 */
[----:B------:R2:W5:Y:S04]  /*01f0*/  LDG.E.64 R34, desc[UR36][R36.64] ;  /* 0x0000002424227981 */ /* 0x000568000c1e1b00 */
[----:B------:R4:W5:Y:S04]  /*0200*/  LDG.E.64 R12, desc[UR36][R38.64] ;  /* 0x00000024260c7981 */ /* 0x000968000c1e1b00 */
[----:B------:R-:W5:Y:S04]  /*0210*/  LDG.E.64 R4, desc[UR36][R46.64] ;  /* 0x000000242e047981 */ /* 0x000f68000c1e1b00 */
[----:B------:R0:W5:Y:S01]  /*0220*/  LDG.E.64 R8, desc[UR36][R6.64] ;  /* 0x0000002406087981 */ /* 0x000162000c1e1b00 */
[----:B------:R-:W-:Y:S01]  /*0230*/  IMAD.MOV.U32 R17, RZ, RZ, RZ ;  /* 0x000000ffff117224 */ /* 0x000fe200078e00ff */
[----:B------:R-:W1:Y:S01]  /*0240*/  LDCU UR38, c[0x0][0x2f8] ;  /* 0x00005f00ff2677ac */ /* 0x000e620008000800 */
[C---:B------:R-:W-:Y:S01]  /*0250*/  R2UR UR22, R1.reuse ;  /* 0x00000000011672ca */ /* 0x040fe200000e0000 */
[----:B------:R-:W0:Y:S01]  /*0260*/  LDCU UR39, c[0x0][0x2fc] ;  /* 0x00005f80ff2777ac */ /* 0x000e220008000800 */
[----:B------:R-:W-:-:S11]  /*0270*/  R2UR UR23, R1 ;  /* 0x00000000011772ca */ /* 0x000fd600000e0000 */
[----:B-1----:R-:W-:-:S04]  /*0280*/  UIADD3 UR38, UP1, UP2, UR22, 0x60, UR38 ;  /* 0x0000006016267890 */ /* 0x002fc8000fa3e026 */
[----:B0-----:R-:W-:Y:S01]  /*0290*/  UIADD3.X UR39, UPT, UPT, URZ, URZ, UR39, UP1, UP2 ;  /* 0x000000ffff277290 */ /* 0x001fe20008fe4427 */
[----:B--2---:R-:W-:Y:S02]  /*02a0*/  DADD R36, -R28, R30 ;  /* 0x000000001c247229 */ /* 0x004fe4000000011e */
[----:B---3--:R-:W-:Y:S02]  /*02b0*/  DADD R42, -R26, R14 ;  /* 0x000000001a2a7229 */ /* 0x008fe4000000010e */
[----:B----4-:R-:W-:Y:S02]  /*02c0*/  DADD R38, R32, -R26 ;  /* 0x0000000020267229 */ /* 0x010fe4000000081a */
[----:B-----5:R-:W-:-:S04]  /*02d0*/  DADD R40, R10, -R28 ;  /* 0x000000000a287229 */ /* 0x020fc8000000081c */
[----:B------:R-:W-:Y:S02]  /*02e0*/  DMUL R6, R36, R42 ;  /* 0x0000002a24067228 */ /* 0x000fe40000000000 */
[----:B------:R-:W-:-:S06]  /*02f0*/  DADD R44, R12, -R34 ;  /* 0x000000000c2c7229 */ /* 0x000fcc0000000822 */
[----:B------:R-:W-:Y:S02]  /*0300*/  DFMA R40, R40, R38, -R6 ;  /* 0x000000262828722b */ /* 0x000fe40000000806 */
[----:B------:R-:W-:Y:S02]  /*0310*/  DADD R46, -R4, R2 ;  /* 0x00000000042e7229 */ /* 0x000fe40000000102 */
[----:B------:R-:W-:Y:S02]  /*0320*/  DMUL R44, R42, R44 ;  /* 0x0000002c2a2c7228 */ /* 0x000fe40000000000 */
[----:B------:R-:W-:Y:S02]  /*0330*/  DADD R42, -R28, R14 ;  /* 0x000000001c2a7229 */ /* 0x000fe4000000010e */
[----:B------:R-:W-:Y:S02]  /*0340*/  DADD R6, -R34, R8 ;  /* 0x0000000022067229 */ /* 0x000fe40000000108 */
[----:B------:R-:W-:-:S02]  /*0350*/  DSETP.MAX.AND P0, P1, RZ, |R40|, PT ;  /* 0x40000028ff00722a */ /* 0x000fc4000390f000 */
[----:B------:R-:W-:Y:S02]  /*0360*/  DFMA R46, R40, R46, RZ ;  /* 0x0000002e282e722b */ /* 0x000fe400000000ff */
[----:B------:R-:W-:Y:S02]  /*0370*/  DFMA R36, R36, R42, -R44 ;  /* 0x0000002a2424722b */ /* 0x000fe4000000082c */
[----:B------:R-:W-:Y:S01]  /*0380*/  DADD R42, -R18, R24 ;  /* 0x00000000122a7229 */ /* 0x000fe20000000118 */
[----:B------:R-:W-:Y:S01]  /*0390*/  IMAD.MOV.U32 R49, RZ, RZ, R40 ;  /* 0x000000ffff317224 */ /* 0x000fe200078e0028 */
[----:B------:R-:W-:Y:S01]  /*03a0*/  DFMA R38, -R38, R6, R44 ;  /* 0x000000062626722b */ /* 0x000fe2000000012c */
[----:B------:R-:W-:Y:S01]  /*03b0*/  IMAD.MOV.U32 R0, RZ, RZ, R41 ;  /* 0x000000ffff007224 */ /* 0x000fe200078e0029 */
[C---:B------:R-:W-:Y:S02]  /*03c0*/  DFMA R6, R40.reuse, R34, RZ ;  /* 0x000000222806722b */ /* 0x040fe400000000ff */
[----:B------:R-:W-:Y:S01]  /*03d0*/  DFMA R44, R40, R4, RZ ;  /* 0x00000004282c722b */ /* 0x000fe200000000ff */
[----:B------:R-:W-:Y:S01]  /*03e0*/  IMAD.MOV.U32 R40, RZ, RZ, RZ ;  /* 0x000000ffff287224 */ /* 0x000fe200078e00ff */
[----:B------:R-:W-:Y:S01]  /*03f0*/  DFMA R42, R36, R42, R46 ;  /* 0x0000002a242a722b */ /* 0x000fe2000000002e */
[----:B------:R-:W-:Y:S01]  /*0400*/  FSEL R41, R17, |R0|, P0 ;  /* 0x4000000011297208 */ /* 0x000fe20000000000 */
[----:B------:R-:W-:Y:S01]  /*0410*/  DADD R46, -R22, R20 ;  /* 0x00000000162e7229 */ /* 0x000fe20000000114 */
[----:B------:R-:W-:-:S02]  /*0420*/  @P1 LOP3.LUT R41, R0, 0x80000, RZ, 0xfc, !PT ;  /* 0x0008000000291812 */ /* 0x000fc400078efcff */
[----:B------:R-:W-:Y:S01]  /*0430*/  SEL R40, R40, R49, P0 ;  /* 0x0000003128287207 */ /* 0x000fe20000000000 */
[----:B------:R-:W-:Y:S02]  /*0440*/  DFMA R6, R26, R36, R6 ;  /* 0x000000241a06722b */ /* 0x000fe40000000006 */
[----:B------:R-:W-:Y:S02]  /*0450*/  DFMA R44, R36, R18, R44 ;  /* 0x00000012242c722b */ /* 0x000fe4000000002c */
[----:B------:R-:W-:Y:S02]  /*0460*/  DFMA R46, R38, R46, R42 ;  /* 0x0000002e262e722b */ /* 0x000fe4000000002a */
[----:B------:R-:W-:Y:S02]  /*0470*/  DSETP.GT.AND P0, PT, |R36|, R40, PT ;  /* 0x000000282400722a */ /* 0x000fe40003f04200 */
[----:B------:R-:W-:Y:S02]  /*0480*/  DFMA R6, R28, R38, R6 ;  /* 0x000000261c06722b */ /* 0x000fe40000000006 */
[----:B------:R-:W-:-:S02]  /*0490*/  DFMA R44, R38, R22, R44 ;  /* 0x00000016262c722b */ /* 0x000fc4000000002c */
[----:B------:R-:W-:Y:S02]  /*04a0*/  DADD R42, -RZ, |R36| ;  /* 0x00000000ff2a7229 */ /* 0x000fe40000000524 */
[----:B------:R-:W-:Y:S02]  /*04b0*/  R2UR UR16, R46 ;  /* 0x000000002e1072ca */ /* 0x000fe400000e0000 */
[----:B------:R-:W-:Y:S02]  /*04c0*/  R2UR UR17, R47 ;  /* 0x000000002f1172ca */ /* 0x000fe400000e0000 */
[----:B------:R-:W-:Y:S02]  /*04d0*/  DADD R6, R6, -R44 ;  /* 0x0000000006067229 */ /* 0x000fe4000000082c */
[----:B------:R-:W-:Y:S01]  /*04e0*/  VOTEU.ANY UP0, P0 ;  /* 0x0000000000ff7886 */ /* 0x000fe20000000100 */
[----:B------:R-:W-:-:S04]  /*04f0*/  PLOP3.LUT P0, PT, PT, PT, UP0, 0x80, 0x8 ;  /* 0x000000000008781c */ /* 0x000fc80003f0f008 */
[----:B------:R-:W-:Y:S02]  /*0500*/  FSEL R42, R42, R40, P0 ;  /* 0x000000282a2a7208 */ /* 0x000fe40000000000 */
[----:B------:R-:W-:Y:S02]  /*0510*/  FSEL R43, R43, R41, P0 ;  /* 0x000000292b2b7208 */ /* 0x000fe40000000000 */
[----:B------:R-:W-:Y:S01]  /*0520*/  DSETP.NEU.AND P0, PT, RZ, UR16, PT ;  /* 0x00000010ff007e2a */ /* 0x000fe2000bf0d000 */
[----:B------:R-:W-:Y:S02]  /*0530*/  R2UR UR6, R6 ;  /* 0x00000000060672ca */ /* 0x000fe400000e0000 */
[----:B------:R-:W-:Y:S01]  /*0540*/  R2UR UR7, R7 ;  /* 0x00000000070772ca */ /* 0x000fe200000e0000 */
[----:B------:R-:W-:Y:S01]  /*0550*/  DSETP.GT.AND P2, PT, |R38|, R42, PT ;  /* 0x0000002a2600722a */ /* 0x000fe20003f44200 */
[----:B------:R-:W-:-:S11]  /*0560*/  USEL UR4, URZ, 0x1, !UP0 ;  /* 0x00000001ff047887 */ /* 0x000fd6000c000000 */
[----:B------:R-:W-:Y:S02]  /*0570*/  @!P0 DSETP.NEU.AND P1, PT, RZ, UR6, PT ;  /* 0x00000006ff008e2a */ /* 0x000fe4000bf2d000 */
[----:B------:R-:W-:Y:S01]  /*0580*/  VOTEU.ANY UP0, P2 ;  /* 0x0000000000ff7886 */ /* 0x000fe20001000100 */
[----:B------:R-:W-:-:S03]  /*0590*/  USEL UR12, UR4, 0x2, !UP0 ;  /* 0x00000002040c7887 */ /* 0x000fc6000c000000 */
[----:B------:R-:W-:Y:S01]  /*05a0*/  @!P0 SEL R17, RZ, 0x5, P1 ;  /* 0x00000005ff118807 */ /* 0x000fe20000800000 */
[----:B------:R-:W-:Y:S08]  /*05b0*/  @!P0 BRA `(.L_x_1) ;  /* 0x0000000000908947 */ /* 0x000ff00003800000 */
[----:B------:R-:W0:Y:S01]  /*05c0*/  MUFU.RCP64H R7, UR17 ;  /* 0x0000001100077d08 */ /* 0x000e220008001800 */
[----:B------:R-:W-:Y:S02]  /*05d0*/  IMAD.U32 R44, RZ, RZ, UR16 ;  /* 0x00000010ff2c7e24 */ /* 0x000fe4000f8e00ff */
[----:B------:R-:W-:Y:S02]  /*05e0*/  IMAD.U32 R45, RZ, RZ, UR17 ;  /* 0x00000011ff2d7e24 */ /* 0x000fe4000f8e00ff */
[----:B------:R-:W-:Y:S02]  /*05f0*/  IMAD.MOV.U32 R6, RZ, RZ, 0x1 ;  /* 0x00000001ff067424 */ /* 0x000fe400078e00ff */
[----:B------:R-:W-:Y:S02]  /*0600*/  IMAD.U32 R46, RZ, RZ, UR16 ;  /* 0x00000010ff2e7e24 */ /* 0x000fe4000f8e00ff */
[----:B------:R-:W-:Y:S02]  /*0610*/  IMAD.U32 R47, RZ, RZ, UR17 ;  /* 0x00000011ff2f7e24 */ /* 0x000fe4000f8e00ff */
[----:B------:R-:W-:-:S05]  /*0620*/  IMAD.U32 R17, RZ, RZ, UR7 ;  /* 0x00000007ff117e24 */ /* 0x000fca000f8e00ff */
[----:B------:R-:W-:Y:S01]  /*0630*/  FSETP.GEU.AND P1, PT, |R17|, 6.5827683646048100446e-37, PT ;  /* 0x036000001100780b */ /* 0x000fe20003f2e200 */
[----:B0-----:R-:W-:-:S08]  /*0640*/  DFMA R44, R6, -R44, 1 ;  /* 0x3ff00000062c742b */ /* 0x001fd0000000082c */
[----:B------:R-:W-:-:S08]  /*0650*/  DFMA R44, R44, R44, R44 ;  /* 0x0000002c2c2c722b */ /* 0x000fd0000000002c */
[----:B------:R-:W-:Y:S01]  /*0660*/  DFMA R44, R6, R44, R6 ;  /* 0x0000002c062c722b */ /* 0x000fe20000000006 */
[----:B------:R-:W-:Y:S02]  /*0670*/  IMAD.U32 R6, RZ, RZ, UR16 ;  /* 0x00000010ff067e24 */ /* 0x000fe4000f8e00ff */
[----:B------:R-:W-:-:S06]  /*0680*/  IMAD.U32 R7, RZ, RZ, UR17 ;  /* 0x00000011ff077e24 */ /* 0x000fcc000f8e00ff */
[----:B------:R-:W-:-:S08]  /*0690*/  DFMA R6, R44, -R6, 1 ;  /* 0x3ff000002c06742b */ /* 0x000fd00000000806 */
[----:B------:R-:W-:-:S08]  /*06a0*/  DFMA R6, R44, R6, R44 ;  /* 0x000000062c06722b */ /* 0x000fd0000000002c */
[----:B------:R-:W-:-:S08]  /*06b0*/  DMUL R44, R6, UR6 ;  /* 0x00000006062c7c28 */ /* 0x000fd00008000000 */
[----:B------:R-:W-:-:S08]  /*06c0*/  DFMA R46, R44, -R46, UR6 ;  /* 0x000000062c2e7e2b */ /* 0x000fd0000800082e */
[----:B------:R-:W-:-:S10]  /*06d0*/  DFMA R6, R6, R46, R44 ;  /* 0x0000002e0606722b */ /* 0x000fd4000000002c */
[----:B------:R-:W-:-:S05]  /*06e0*/  FFMA R0, RZ, UR17, R7 ;  /* 0x00000011ff007c23 */ /* 0x000fca0008000007 */
[----:B------:R-:W-:-:S13]  /*06f0*/  FSETP.GT.AND P0, PT, |R0|, 1.469367938527859385e-39, PT ;  /* 0x001000000000780b */ /* 0x000fda0003f04200 */
[----:B------:R-:W-:Y:S05]  /*0700*/  @P0 BRA P1, `(.L_x_2) ;  /* 0x0000000000100947 */ /* 0x000fea0000800000 */
[----:B------:R-:W-:-:S07]  /*0710*/  MOV R0, 0x730 ;  /* 0x0000073000007802 */ /* 0x000fce0000000f00 */
[----:B------:R-:W-:Y:S05]  /*0720*/  CALL.REL.NOINC `($__internal_0_$__cuda_sm20_div_rn_f64_full) ;  /* 0x0000001800d87944 */ /* 0x000fea0003c00000 */
[----:B------:R-:W-:Y:S02]  /*0730*/  IMAD.U32 R6, RZ, RZ, UR4 ;  /* 0x00000004ff067e24 */ /* 0x000fe4000f8e00ff */
[----:B------:R-:W-:-:S07]  /*0740*/  IMAD.U32 R7, RZ, RZ, UR5 ;  /* 0x00000005ff077e24 */ /* 0x000fce000f8e00ff */
.L_x_2:
[C---:B------:R-:W-:Y:S01]  /*0750*/  DSETP.GEU.AND P0, PT, R6.reuse, 1, PT ;  /* 0x3ff000000600742a */ /* 0x040fe20003f0e000 */
[----:B------:R-:W-:Y:S01]  /*0760*/  IMAD.MOV.U32 R17, RZ, RZ, 0x9 ;  /* 0x00000009ff117424 */ /* 0x000fe200078e00ff */
[----:B------:R-:W-:-:S14]  /*0770*/  DSETP.GT.AND P1, PT, R6, RZ, PT ;  /* 0x000000ff0600722a */ /* 0x000fdc0003f24000 */
[----:B------:R-:W-:Y:S05]  /*0780*/  @!P0 BRA P1, `(.L_x_1) ;  /* 0x00000000001c8947 */ /* 0x000fea0000800000 */
[----:B------:R-:W-:Y:S01]  /*0790*/  DSETP.NEU.AND P1, PT, RZ, UR6, PT ;  /* 0x00000006ff007e2a */ /* 0x000fe2000bf2d000 */
[----:B------:R-:W-:Y:S02]  /*07a0*/  IMAD.U32 R6, RZ, RZ, UR6 ;  /* 0x00000006ff067e24 */ /* 0x000fe4000f8e00ff */
[----:B------:R-:W-:Y:S02]  /*07b0*/  IMAD.U32 R7, RZ, RZ, UR7 ;  /* 0x00000007ff077e24 */ /* 0x000fe4000f8e00ff */
[----:B------:R-:W-:-:S09]  /*07c0*/  IMAD.MOV.U32 R17, RZ, RZ, 0x6 ;  /* 0x00000006ff117424 */ /* 0x000fd200078e00ff */
[----:B------:R-:W-:Y:S01]  /*07d0*/  @P1 DSETP.NEU.AND P0, PT, R6, UR16, PT ;  /* 0x0000001006001e2a */ /* 0x000fe2000bf0d000 */
[----:B------:R-:W-:-:S05]  /*07e0*/  @P1 IMAD.MOV.U32 R0, RZ, RZ, 0x7 ;  /* 0x00000007ff001424 */ /* 0x000fca00078e00ff */
[----:B------:R-:W-:-:S08]  /*07f0*/  @P1 SEL R17, R0, 0x8, !P0 ;  /* 0x0000000800111807 */ /* 0x000fd00004000000 */
.L_x_1:
[----:B------:R-:W0:Y:S02]  /*0800*/  LDCU UR4, c[0x0][0x3a0] ;  /* 0x00007400ff0477ac */ /* 0x000e240008000800 */
[----:B0-----:R-:W-:-:S13]  /*0810*/  ISETP.GE.AND P0, PT, R16, UR4, PT ;  /* 0x0000000410007c0c */ /* 0x001fda000bf06270 */
[----:B------:R-:W-:Y:S05]  /*0820*/  @P0 EXIT ;  /* 0x000000000000094d */ /* 0x000fea0003800000 */
[----:B------:R-:W0:Y:S01]  /*0830*/  S2UR UR5, SR_CgaCtaId ;  /* 0x00000000000579c3 */ /* 0x000e220000008800 */
[----:B------:R-:W-:Y:S02]  /*0840*/  UMOV UR4, 0x400 ;  /* 0x0000040000047882 */ /* 0x000fe40000000000 */
[----:B0-----:R-:W-:-:S09]  /*0850*/  ULEA UR4, UR5, UR4, 0x18 ;  /* 0x0000000405047291 */ /* 0x001fd2000f8ec0ff */
[----:B------:R-:W0:Y:S02]  /*0860*/  LDS.U8 R0, [UR4] ;  /* 0x00000004ff007984 */ /* 0x000e240008000000 */
[----:B0-----:R-:W-:-:S13]  /*0870*/  ISETP.NE.AND P0, PT, R0, RZ, PT ;  /* 0x000000ff0000720c */ /* 0x001fda0003f05270 */
[----:B------:R-:W-:Y:S05]  /*0880*/  @P0 BRA `(.L_x_3) ;  /* 0x00000014007c0947 */ /* 0x000fea0003800000 */
[----:B------:R-:W-:-:S05]  /*0890*/  IMAD.MOV.U32 R0, RZ, RZ, -0x7 ;  /* 0xfffffff9ff007424 */ /* 0x000fca00078e00ff */
[----:B------:R-:W-:-:S05]  /*08a0*/  VIADDMNMX.U32 R0, R17, R0, 0x3, PT ;  /* 0x0000000311007446 */ /* 0x000fca0003800000 */
[----:B------:R-:W-:-:S04]  /*08b0*/  IMAD.SHL.U32 R0, R0, 0x4, RZ ;  /* 0x0000000400007824 */ /* 0x000fc800078e00ff */
[----:B------:R-:W0:Y:S02]  /*08c0*/  LDC R6, c[0x2][R0] ;  /* 0x0080000000067b82 */ /* 0x000e240000000800 */
[----:B0-----:R-:W-:-:S04]  /*08d0*/  SHF.R.S32.HI R7, RZ, 0x1f, R6 ;  /* 0x0000001fff077819 */ /* 0x001fc80000011406 */
.L_x_22:
[----:B------:R-:W-:Y:S05]  /*08e0*/  BRX R6 -0x8f0                                                       (*"BRANCH_TARGETS .L_x_23,.L_x_24,.L_x_25"*) ;  /* 0xfffffff406c47949 */ /* 0x000fea000383ffff */
.L_x_24:
[----:B------:R-:W-:-:S13]  /*08f0*/  ISETP.NE.AND P0, PT, R17, 0x6, PT ;  /* 0x000000061100780c */ /* 0x000fda0003f05270 */
[----:B------:R-:W-:Y:S05]  /*0900*/  @P0 BRA `(.L_x_3) ;  /* 0x00000014005c0947 */ /* 0x000fea0003800000 */
[----:B------:R-:W-:Y:S01]  /*0910*/  DSETP.GT.AND P0, PT, |R36|, R40, PT ;  /* 0x000000282400722a */ /* 0x000fe20003f04200 */
[----:B------:R-:W-:Y:S01]  /*0920*/  ISETP.NE.AND P1, PT, RZ, UR12, PT ;  /* 0x0000000cff007c0c */ /* 0x000fe2000bf25270 */
[----:B------:R-:W-:-:S04]  /*0930*/  DSETP.GT.AND P2, PT, |R38|, R42, PT ;  /* 0x0000002a2600722a */ /* 0x000fc80003f44200 */
[----:B------:R-:W-:-:S08]  /*0940*/  DSETP.LEU.AND P0, PT, |R38|, R42, P0 ;  /* 0x0000002a2600722a */ /* 0x000fd0000070b200 */
[----:B------:R-:W0:Y:S08]  /*0950*/  @P1 LDC.64 R2, c[0x0][0x3a8] ;  /* 0x0000ea00ff021b82 */ /* 0x000e300000000a00 */
[----:B------:R-:W1:Y:S08]  /*0960*/  @!P0 LDC.64 R14, c[0x0][0x3a8] ;  /* 0x0000ea00ff0e8b82 */ /* 0x000e700000000a00 */
[----:B------:R-:W2:Y:S01]  /*0970*/  @!P2 LDC.64 R16, c[0x0][0x3a8] ;  /* 0x0000ea00ff10ab82 */ /* 0x000ea20000000a00 */
[----:B0-----:R-:W3:Y:S07]  /*0980*/  @P1 LDG.E R11, desc[UR36][R2.64] ;  /* 0x00000024020b1981 */ /* 0x001eee000c1e1900 */
[----:B------:R-:W3:Y:S01]  /*0990*/  @P1 LDC.64 R8, c[0x0][0x3b0] ;  /* 0x0000ec00ff081b82 */ /* 0x000ee20000000a00 */
[----:B------:R-:W4:Y:S04]  /*09a0*/  @P1 LDG.E R7, desc[UR36][R2.64+0x4] ;  /* 0x0000042402071981 */ /* 0x000f28000c1e1900 */
[----:B------:R-:W5:Y:S03]  /*09b0*/  @P1 LDG.E R13, desc[UR36][R2.64+0x8] ;  /* 0x00000824020d1981 */ /* 0x000f66000c1e1900 */
[----:B------:R-:W0:Y:S01]  /*09c0*/  @!P0 LDC.64 R24, c[0x0][0x3b0] ;  /* 0x0000ec00ff188b82 */ /* 0x000e220000000a00 */
[----:B-1----:R-:W0:Y:S04]  /*09d0*/  @!P0 LDG.E R21, desc[UR36][R14.64+0xc] ;  /* 0x00000c240e158981 */ /* 0x002e28000c1e1900 */
[----:B------:R-:W5:Y:S03]  /*09e0*/  @!P0 LDG.E R27, desc[UR36][R14.64+0x10] ;  /* 0x000010240e1b8981 */ /* 0x000f66000c1e1900 */
[----:B------:R-:W1:Y:S01]  /*09f0*/  @!P2 LDC.64 R30, c[0x0][0x3b0] ;  /* 0x0000ec00ff1eab82 */ /* 0x000e620000000a00 */
[----:B------:R0:W5:Y:S04]  /*0a00*/  @!P0 LDG.E R29, desc[UR36][R14.64+0x14] ;  /* 0x000014240e1d8981 */ /* 0x000168000c1e1900 */
[----:B--2---:R-:W1:Y:S04]  /*0a10*/  @!P2 LDG.E R33, desc[UR36][R16.64+0x18] ;  /* 0x000018241021a981 */ /* 0x004e68000c1e1900 */
[----:B------:R-:W2:Y:S04]  /*0a20*/  @!P2 LDG.E R35, desc[UR36][R16.64+0x1c] ;  /* 0x00001c241023a981 */ /* 0x000ea8000c1e1900 */
[----:B------:R-:W2:Y:S01]  /*0a30*/  @!P2 LDG.E R37, desc[UR36][R16.64+0x20] ;  /* 0x000020241025a981 */ /* 0x000ea2000c1e1900 */
[----:B---3--:R-:W-:-:S04]  /*0a40*/  @P1 IMAD.WIDE R10, R11, 0x18, R8 ;  /* 0x000000180b0a1825 */ /* 0x008fc800078e0208 */
[--C-:B----4-:R-:W-:Y:S01]  /*0a50*/  @P1 IMAD.WIDE R6, R7, 0x18, R8.reuse ;  /* 0x0000001807061825 */ /* 0x110fe200078e0208 */
[----:B------:R3:W4:Y:S03]  /*0a60*/  @P1 LDG.E.64 R2, desc[UR36][R10.64] ;  /* 0x000000240a021981 */ /* 0x000726000c1e1b00 */
[----:B-----5:R-:W-:Y:S02]  /*0a70*/  @P1 IMAD.WIDE R8, R13, 0x18, R8 ;  /* 0x000000180d081825 */ /* 0x020fe400078e0208 */
[----:B------:R-:W5:Y:S02]  /*0a80*/  @P1 LDG.E.64 R6, desc[UR36][R6.64] ;  /* 0x0000002406061981 */ /* 0x000f64000c1e1b00 */
[--C-:B0-----:R-:W-:Y:S02]  /*0a90*/  @!P0 IMAD.WIDE R12, R21, 0x18, R24.reuse ;  /* 0x00000018150c8825 */ /* 0x101fe400078e0218 */
[----:B------:R-:W5:Y:S02]  /*0aa0*/  @P1 LDG.E.64 R8, desc[UR36][R8.64] ;  /* 0x0000002408081981 */ /* 0x000f64000c1e1b00 */
[----:B------:R-:W-:-:S02]  /*0ab0*/  @!P0 IMAD.WIDE R14, R27, 0x18, R24 ;  /* 0x000000181b0e8825 */ /* 0x000fc400078e0218 */
[----:B------:R-:W5:Y:S02]  /*0ac0*/  @!P0 LDG.E.64 R16, desc[UR36][R12.64+0x8] ;  /* 0x000008240c108981 */ /* 0x000f64000c1e1b00 */
[----:B------:R-:W-:Y:S02]  /*0ad0*/  @!P0 IMAD.WIDE R24, R29, 0x18, R24 ;  /* 0x000000181d188825 */ /* 0x000fe400078e0218 */
[----:B------:R-:W5:Y:S02]  /*0ae0*/  @!P0 LDG.E.64 R20, desc[UR36][R14.64+0x8] ;  /* 0x000008240e148981 */ /* 0x000f64000c1e1b00 */
[--C-:B-1----:R-:W-:Y:S02]  /*0af0*/  @!P2 IMAD.WIDE R26, R33, 0x18, R30.reuse ;  /* 0x00000018211aa825 */ /* 0x102fe400078e021e */
[----:B------:R-:W5:Y:S02]  /*0b00*/  @!P0 LDG.E.64 R24, desc[UR36][R24.64+0x8] ;  /* 0x0000082418188981 */ /* 0x000f64000c1e1b00 */
[----:B--2---:R-:W-:-:S02]  /*0b10*/  @!P2 IMAD.WIDE R28, R35, 0x18, R30 ;  /* 0x00000018231ca825 */ /* 0x004fc400078e021e */
[----:B------:R-:W2:Y:S02]  /*0b20*/  @!P2 LDG.E.64 R26, desc[UR36][R26.64+0x10] ;  /* 0x000010241a1aa981 */ /* 0x000ea4000c1e1b00 */
[----:B------:R-:W-:Y:S02]  /*0b30*/  @!P2 IMAD.WIDE R30, R37, 0x18, R30 ;  /* 0x00000018251ea825 */ /* 0x000fe400078e021e */
[----:B------:R-:W2:Y:S04]  /*0b40*/  @!P2 LDG.E.64 R28, desc[UR36][R28.64+0x10] ;  /* 0x000010241c1ca981 */ /* 0x000ea8000c1e1b00 */
[----:B------:R-:W2:Y:S01]  /*0b50*/  @!P2 LDG.E.64 R30, desc[UR36][R30.64+0x10] ;  /* 0x000010241e1ea981 */ /* 0x000ea2000c1e1b00 */
[----:B------:R-:W-:Y:S02]  /*0b60*/  IMAD.MOV.U32 R0, RZ, RZ, RZ ;  /* 0x000000ffff007224 */ /* 0x000fe400078e00ff */
[----:B------:R-:W-:-:S05]  /*0b70*/  @P1 IMAD.MOV.U32 R0, RZ, RZ, 0x1 ;  /* 0x00000001ff001424 */ /* 0x000fca00078e00ff */
[C---:B---3--:R-:W-:Y:S01]  /*0b80*/  @!P0 LEA R10, R0.reuse, UR23, 0x3 ;  /* 0x00000017000a8c11 */ /* 0x048fe2000f8e18ff */
[----:B------:R-:W-:Y:S01]  /*0b90*/  @!P0 VIADD R0, R0, 0x1 ;  /* 0x0000000100008836 */ /* 0x000fe20000000000 */
[----:B------:R0:W-:Y:S04]  /*0ba0*/  @P1 STL.64 [R1], R4 ;  /* 0x0000000401001387 */ /* 0x0001e80000100a00 */
[----:B------:R-:W-:Y:S01]  /*0bb0*/  @!P2 LEA R0, R0, UR23, 0x3 ;  /* 0x000000170000ac11 */ /* 0x000fe2000f8e18ff */
[----:B----4-:R-:W-:Y:S04]  /*0bc0*/  @P1 STL.64 [R1+0x18], R2 ;  /* 0x0000180201001387 */ /* 0x010fe80000100a00 */
[----:B-----5:R-:W-:Y:S04]  /*0bd0*/  @P1 STL.64 [R1+0x30], R6 ;  /* 0x0000300601001387 */ /* 0x020fe80000100a00 */
[----:B------:R1:W-:Y:S04]  /*0be0*/  @P1 STL.64 [R1+0x48], R8 ;  /* 0x0000480801001387 */ /* 0x0003e80000100a00 */
[----:B------:R-:W-:Y:S04]  /*0bf0*/  @!P0 STL.64 [R10], R18 ;  /* 0x000000120a008387 */ /* 0x000fe80000100a00 */
[----:B------:R3:W-:Y:S04]  /*0c00*/  @!P0 STL.64 [R10+0x18], R16 ;  /* 0x000018100a008387 */ /* 0x0007e80000100a00 */
[----:B------:R-:W-:Y:S04]  /*0c10*/  @!P0 STL.64 [R10+0x30], R20 ;  /* 0x000030140a008387 */ /* 0x000fe80000100a00 */
[----:B------:R4:W-:Y:S04]  /*0c20*/  @!P0 STL.64 [R10+0x48], R24 ;  /* 0x000048180a008387 */ /* 0x0009e80000100a00 */
[----:B------:R-:W-:Y:S04]  /*0c30*/  @!P2 STL.64 [R0], R22 ;  /* 0x000000160000a387 */ /* 0x000fe80000100a00 */
[----:B--2---:R-:W-:Y:S04]  /*0c40*/  @!P2 STL.64 [R0+0x18], R26 ;  /* 0x0000181a0000a387 */ /* 0x004fe80000100a00 */
[----:B------:R-:W-:Y:S04]  /*0c50*/  @!P2 STL.64 [R0+0x30], R28 ;  /* 0x0000301c0000a387 */ /* 0x000fe80000100a00 */
[----:B------:R2:W-:Y:S04]  /*0c60*/  @!P2 STL.64 [R0+0x48], R30 ;  /* 0x0000481e0000a387 */ /* 0x0005e80000100a00 */
[----:B------:R-:W5:Y:S04]  /*0c70*/  LDL.64 R12, [R1+0x8] ;  /* 0x00000800010c7983 */ /* 0x000f680000100a00 */
[----:B------:R-:W5:Y:S04]  /*0c80*/  LDL.64 R14, [R1+0x20] ;  /* 0x00002000010e7983 */ /* 0x000f680000100a00 */
[----:B0-----:R-:W2:Y:S04]  /*0c90*/  LDL.64 R4, [R1] ;  /* 0x0000000001047983 */ /* 0x001ea80000100a00 */
[----:B-1----:R-:W2:Y:S04]  /*0ca0*/  LDL.64 R8, [R1+0x30] ;  /* 0x0000300001087983 */ /* 0x002ea80000100a00 */
[----:B---3--:R-:W3:Y:S04]  /*0cb0*/  LDL.64 R16, [R1+0x48] ;  /* 0x0000480001107983 */ /* 0x008ee80000100a00 */
[----:B------:R-:W3:Y:S04]  /*0cc0*/  LDL.64 R2, [R1+0x18] ;  /* 0x0000180001027983 */ /* 0x000ee80000100a00 */
[----:B------:R-:W3:Y:S04]  /*0cd0*/  LDL.64 R6, [R1+0x38] ;  /* 0x0000380001067983 */ /* 0x000ee80000100a00 */
[----:B----4-:R-:W4:Y:S01]  /*0ce0*/  LDL.64 R10, [R1+0x50] ;  /* 0x00005000010a7983 */ /* 0x010f220000100a00 */
[----:B------:R-:W-:Y:S01]  /*0cf0*/  BSSY.RECONVERGENT B0, `(.L_x_4) ;  /* 0x000003f000007945 */ /* 0x000fe20003800200 */
[----:B-----5:R-:W-:-:S02]  /*0d00*/  DADD R14, -R12, R14 ;  /* 0x000000000c0e7229 */ /* 0x020fc4000000010e */
[C---:B--2---:R-:W-:Y:S02]  /*0d10*/  DADD R8, -R4.reuse, R8 ;  /* 0x0000000004087229 */ /* 0x044fe40000000108 */
[----:B---3--:R-:W-:Y:S02]  /*0d20*/  DADD R16, -R4, R16 ;  /* 0x0000000004107229 */ /* 0x008fe40000000110 */
[----:B------:R-:W-:-:S04]  /*0d30*/  DADD R2, R2, -R4 ;  /* 0x0000000002027229 */ /* 0x000fc80000000804 */
[----:B------:R-:W-:Y:S02]  /*0d40*/  DMUL R4, R8, R14 ;  /* 0x0000000e08047228 */ /* 0x000fe40000000000 */
[----:B------:R-:W-:Y:S02]  /*0d50*/  DADD R6, R6, -R12 ;  /* 0x0000000006067229 */ /* 0x000fe4000000080c */
[----:B----4-:R-:W-:-:S06]  /*0d60*/  DADD R10, -R12, R10 ;  /* 0x000000000c0a7229 */ /* 0x010fcc000000010a */
[----:B------:R-:W-:Y:S02]  /*0d70*/  DMUL R12, R6, R16 ;  /* 0x00000010060c7228 */ /* 0x000fe40000000000 */
[C---:B------:R-:W-:Y:S02]  /*0d80*/  DFMA R4, R2.reuse, R6, -R4 ;  /* 0x000000060204722b */ /* 0x040fe40000000804 */
[----:B------:R-:W-:-:S04]  /*0d90*/  DMUL R2, R2, R10 ;  /* 0x0000000a02027228 */ /* 0x000fc80000000000 */
[----:B------:R-:W-:Y:S02]  /*0da0*/  DFMA R12, R8, R10, -R12 ;  /* 0x0000000a080c722b */ /* 0x000fe4000000080c */
[C---:B------:R-:W-:Y:S02]  /*0db0*/  DSETP.GEU.AND P2, PT, R4.reuse, -0.5, PT ;  /* 0xbfe000000400742a */ /* 0x040fe40003f4e000 */
[----:B------:R-:W-:Y:S02]  /*0dc0*/  DSETP.GT.AND P1, PT, R4, 0.5, PT ;  /* 0x3fe000000400742a */ /* 0x000fe40003f24000 */
[----:B------:R-:W-:Y:S02]  /*0dd0*/  DFMA R2, R14, R16, -R2 ;  /* 0x000000100e02722b */ /* 0x000fe40000000802 */
[----:B------:R-:W-:Y:S01]  /*0de0*/  SEL R0, RZ, 0xffffffff, P2 ;  /* 0xffffffffff007807 */ /* 0x000fe20001000000 */
[----:B------:R-:W-:-:S03]  /*0df0*/  DSETP.GT.AND P3, PT, R12, 0.5, PT ;  /* 0x3fe000000c00742a */ /* 0x000fc60003f64000 */
[----:B------:R-:W-:Y:S02]  /*0e00*/  SEL R0, R0, 0x1, !P1 ;  /* 0x0000000100007807 */ /* 0x000fe40004800000 */
[----:B------:R-:W-:Y:S02]  /*0e10*/  DSETP.GT.AND P6, PT, R2, 0.5, PT ;  /* 0x3fe000000200742a */ /* 0x000fe40003fc4000 */
[----:B------:R-:W-:Y:S01]  /*0e20*/  ISETP.EQ.AND P4, PT, R0, RZ, P3 ;  /* 0x000000ff0000720c */ /* 0x000fe20001f82270 */
[----:B------:R-:W-:Y:S02]  /*0e30*/  DSETP.GEU.AND P0, PT, R12, -0.5, PT ;  /* 0xbfe000000c00742a */ /* 0x000fe40003f0e000 */
[C---:B------:R-:W-:Y:S02]  /*0e40*/  DSETP.GEU.AND P5, PT, R2.reuse, -0.5, PT ;  /* 0xbfe000000200742a */ /* 0x040fe40003fae000 */
[----:B------:R-:W-:Y:S02]  /*0e50*/  DSETP.GT.AND P2, PT, R2, 0.5, PT ;  /* 0x3fe000000200742a */ /* 0x000fe40003f44000 */
[----:B------:R-:W-:-:S02]  /*0e60*/  SEL R6, RZ, 0xffffffff, P0 ;  /* 0xffffffffff067807 */ /* 0x000fc40000000000 */
[----:B------:R-:W-:Y:S01]  /*0e70*/  SEL R8, RZ, 0xffffffff, P5 ;  /* 0xffffffffff087807 */ /* 0x000fe20002800000 */
[----:B------:R-:W-:Y:S01]  /*0e80*/  IMAD.MOV.U32 R17, RZ, RZ, 0x2 ;  /* 0x00000002ff117424 */ /* 0x000fe200078e00ff */
[----:B------:R-:W-:Y:S01]  /*0e90*/  SEL R7, R6, 0x1, !P3 ;  /* 0x0000000106077807 */ /* 0x000fe20005800000 */
[----:B------:R-:W-:Y:S01]  /*0ea0*/  IMAD.MOV.U32 R16, RZ, RZ, 0x3 ;  /* 0x00000003ff107424 */ /* 0x000fe200078e00ff */
[----:B------:R-:W-:Y:S01]  /*0eb0*/  SEL R8, R8, 0x1, !P2 ;  /* 0x0000000108087807 */ /* 0x000fe20005000000 */
[----:B------:R-:W-:Y:S06]  /*0ec0*/  @P4 BRA P6, `(.L_x_5) ;  /* 0x0000000000844947 */ /* 0x000fec0003000000 */
[C---:B------:R-:W-:Y:S02]  /*0ed0*/  DSETP.GT.AND P4, PT, R4.reuse, 0.5, P2 ;  /* 0x3fe000000400742a */ /* 0x040fe40001784000 */
[----:B------:R-:W-:-:S04]  /*0ee0*/  DSETP.GT.AND P0, PT, R4, 0.5, P3 ;  /* 0x3fe000000400742a */ /* 0x000fc80001f04000 */
[----:B------:R-:W-:Y:S02]  /*0ef0*/  ISETP.EQ.AND P4, PT, R7, RZ, P4 ;  /* 0x000000ff0700720c */ /* 0x000fe40002782270 */
[----:B------:R-:W-:-:S04]  /*0f00*/  ISETP.EQ.AND P5, PT, R8, RZ, P0 ;  /* 0x000000ff0800720c */ /* 0x000fc800007a2270 */
[----:B------:R-:W-:-:S13]  /*0f10*/  PLOP3.LUT P4, PT, P4, P5, PT, 0xf8, 0x8f ;  /* 0x00000000008f781c */ /* 0x000fda000278bf70 */
[----:B------:R-:W-:Y:S05]  /*0f20*/  @P4 BRA `(.L_x_5) ;  /* 0x00000000006c4947 */ /* 0x000fea0003800000 */
[----:B------:R-:W-:Y:S02]  /*0f30*/  DSETP.LT.AND P3, PT, R12, -0.5, !P3 ;  /* 0xbfe000000c00742a */ /* 0x000fe40005f61000 */
[----:B------:R-:W-:-:S04]  /*0f40*/  DSETP.LT.AND P2, PT, R2, -0.5, !P2 ;  /* 0xbfe000000200742a */ /* 0x000fc80005741000 */
[----:B------:R-:W-:-:S13]  /*0f50*/  ISETP.EQ.AND P4, PT, R0, RZ, P3 ;  /* 0x000000ff0000720c */ /* 0x000fda0001f82270 */
[----:B------:R-:W-:Y:S05]  /*0f60*/  @P2 BRA P4, `(.L_x_5) ;  /* 0x00000000005c2947 */ /* 0x000fea0002000000 */
[----:B------:R-:W-:-:S06]  /*0f70*/  DSETP.LT.AND P1, PT, R4, -0.5, !P1 ;  /* 0xbfe000000400742a */ /* 0x000fcc0004f21000 */
[----:B------:R-:W-:Y:S02]  /*0f80*/  ISETP.EQ.AND P4, PT, R7, RZ, P1 ;  /* 0x000000ff0700720c */ /* 0x000fe40000f82270 */
[----:B------:R-:W-:Y:S02]  /*0f90*/  ISETP.EQ.AND P5, PT, R8, RZ, P1 ;  /* 0x000000ff0800720c */ /* 0x000fe40000fa2270 */
[----:B------:R-:W-:-:S04]  /*0fa0*/  PLOP3.LUT P4, PT, P4, P2, PT, 0x80, 0x8 ;  /* 0x000000000008781c */ /* 0x000fc80002785070 */
[----:B------:R-:W-:-:S13]  /*0fb0*/  PLOP3.LUT P4, PT, P4, P5, P3, 0xf8, 0x0 ;  /* 0x000000000000781c */ /* 0x000fda000278bf30 */
[----:B------:R-:W-:Y:S05]  /*0fc0*/  @P4 BRA `(.L_x_5) ;  /* 0x0000000000444947 */ /* 0x000fea0003800000 */
[----:B------:R-:W-:Y:S01]  /*0fd0*/  DSETP.GT.AND P0, PT, R2, 0.5, P0 ;  /* 0x3fe000000200742a */ /* 0x000fe20000704000 */
[----:B------:R-:W-:Y:S01]  /*0fe0*/  PLOP3.LUT P1, PT, P2, P1, P3, 0x80, 0x0 ;  /* 0x000000000000781c */ /* 0x000fe20001723030 */
[----:B------:R-:W-:Y:S02]  /*0ff0*/  IMAD.MOV.U32 R16, RZ, RZ, 0x3 ;  /* 0x00000003ff107424 */ /* 0x000fe400078e00ff */
[----:B------:R-:W-:Y:S02]  /*1000*/  IMAD.MOV.U32 R17, RZ, RZ, 0x3 ;  /* 0x00000003ff117424 */ /* 0x000fe400078e00ff */
[----:B------:R-:W-:-:S13]  /*1010*/  PLOP3.LUT P0, PT, P0, P1, PT, 0xf8, 0x8f ;  /* 0x00000000008f781c */ /* 0x000fda0000703f70 */
[----:B------:R-:W-:Y:S05]  /*1020*/  @P0 BRA `(.L_x_5) ;  /* 0x00000000002c0947 */ /* 0x000fea0003800000 */
[----:B------:R-:W-:Y:S01]  /*1030*/  LOP3.LUT P0, R3, R7, RZ, R0, 0xfa, !PT ;  /* 0x000000ff07037212 */ /* 0x000fe2000780fa00 */
[----:B------:R-:W-:-:S03]  /*1040*/  IMAD.MOV.U32 R2, RZ, RZ, 0x1 ;  /* 0x00000001ff027424 */ /* 0x000fc600078e00ff */
[----:B------:R-:W-:-:S04]  /*1050*/  LOP3.LUT P1, RZ, R8, R3, RZ, 0xfc, !PT ;  /* 0x0000000308ff7212 */ /* 0x000fc8000782fcff */
[----:B------:R-:W-:Y:S02]  /*1060*/  PLOP3.LUT P0, PT, P0, P1, PT, 0x2f, 0xf2 ;  /* 0x0000000000f2781c */ /* 0x000fe40000702577 */
[----:B------:R-:W-:-:S11]  /*1070*/  SEL R17, R2, 0xfffffffd, P1 ;  /* 0xfffffffd02117807 */ /* 0x000fd60000800000 */
[----:B------:R-:W-:Y:S05]  /*1080*/  @P0 BRA `(.L_x_5) ;  /* 0x0000000000140947 */ /* 0x000fea0003800000 */
[----:B------:R-:W-:Y:S01]  /*1090*/  LOP3.LUT P0, RZ, R8, R0, RZ, 0xfc, !PT ;  /* 0x0000000008ff7212 */ /* 0x000fe2000780fcff */
[----:B------:R-:W-:-:S12]  /*10a0*/  IMAD.MOV.U32 R17, RZ, RZ, 0x1 ;  /* 0x00000001ff117424 */ /* 0x000fd800078e00ff */
[----:B------:R-:W-:Y:S05]  /*10b0*/  @!P0 BRA `(.L_x_5) ;  /* 0x0000000000088947 */ /* 0x000fea0003800000 */
[----:B------:R-:W-:-:S04]  /*10c0*/  LOP3.LUT P0, RZ, R8, R7, RZ, 0xfc, !PT ;  /* 0x0000000708ff7212 */ /* 0x000fc8000780fcff */
[----:B------:R-:W-:-:S09]  /*10d0*/  SEL R17, R2, 0x4, !P0 ;  /* 0x0000000402117807 */ /* 0x000fd20004000000 */
.L_x_5:
[----:B------:R-:W-:Y:S05]  /*10e0*/  BSYNC.RECONVERGENT B0 ;  /* 0x0000000000007941 */ /* 0x000fea0003800200 */
.L_x_4:
[----:B------:R-:W-:Y:S05]  /*10f0*/  BRA `(.L_x_3) ;  /* 0x0000000c00607947 */ /* 0x000fea0003800000 */
.L_x_23:
        /* <DEDUP_REMOVED lines=8> */
[----:B------:R-:W0:Y:S01]  /*1180*/  @!P0 LDC.64 R16, c[0x0][0x3b0] ;  /* 0x0000ec00ff108b82 */ /* 0x000e220000000a00 */
[----:B------:R-:W4:Y:S04]  /*1190*/  @P1 LDG.E R13, desc[UR36][R4.64+0x8] ;  /* 0x00000824040d1981 */ /* 0x000f28000c1e1900 */
[----:B-1----:R-:W0:Y:S03]  /*11a0*/  @!P0 LDG.E R23, desc[UR36][R14.64+0x10] ;  /* 0x000010240e178981 */ /* 0x002e26000c1e1900 */
[----:B------:R-:W3:Y:S01]  /*11b0*/  @P1 LDC.64 R6, c[0x0][0x3b0] ;  /* 0x0000ec00ff061b82 */ /* 0x000ee20000000a00 */
[----:B------:R-:W5:Y:S04]  /*11c0*/  @!P0 LDG.E R31, desc[UR36][R14.64+0x14] ;  /* 0x000014240e1f8981 */ /* 0x000f68000c1e1900 */
[----:B------:R-:W5:Y:S03]  /*11d0*/  @P1 LDG.E R11, desc[UR36][R4.64] ;  /* 0x00000024040b1981 */ /* 0x000f66000c1e1900 */
[----:B------:R-:W1:Y:S01]  /*11e0*/  @!P2 LDC.64 R28, c[0x0][0x3b0] ;  /* 0x0000ec00ff1cab82 */ /* 0x000e620000000a00 */
[----:B------:R0:W5:Y:S04]  /*11f0*/  @!P0 LDG.E R19, desc[UR36][R14.64+0xc] ;  /* 0x00000c240e138981 */ /* 0x000168000c1e1900 */
[----:B--2---:R-:W1:Y:S04]  /*1200*/  @!P2 LDG.E R33, desc[UR36][R26.64+0x18] ;  /* 0x000018241a21a981 */ /* 0x004e68000c1e1900 */
[----:B------:R-:W2:Y:S04]  /*1210*/  @!P2 LDG.E R35, desc[UR36][R26.64+0x1c] ;  /* 0x00001c241a23a981 */ /* 0x000ea8000c1e1900 */
[----:B------:R2:W2:Y:S01]  /*1220*/  @!P2 LDG.E R37, desc[UR36][R26.64+0x20] ;  /* 0x000020241a25a981 */ /* 0x0004a2000c1e1900 */
[----:B---3--:R-:W-:-:S04]  /*1230*/  @P1 IMAD.WIDE R8, R9, 0x18, R6 ;  /* 0x0000001809081825 */ /* 0x008fc800078e0206 */
[----:B----4-:R-:W-:Y:S02]  /*1240*/  @P1 IMAD.WIDE R12, R13, 0x18, R6 ;  /* 0x000000180d0c1825 */ /* 0x010fe400078e0206 */
[----:B------:R-:W3:Y:S02]  /*1250*/  @P1 LDG.E.64 R8, desc[UR36][R8.64] ;  /* 0x0000002408081981 */ /* 0x000ee4000c1e1b00 */
[--C-:B0-----:R-:W-:Y:S02]  /*1260*/  @!P0 IMAD.WIDE R14, R23, 0x18, R16.reuse ;  /* 0x00000018170e8825 */ /* 0x101fe400078e0210 */
[----:B------:R-:W4:Y:S02]  /*1270*/  @P1 LDG.E.64 R12, desc[UR36][R12.64] ;  /* 0x000000240c0c1981 */ /* 0x000f24000c1e1b00 */
[----:B-----5:R-:W-:-:S04]  /*1280*/  @!P0 IMAD.WIDE R22, R31, 0x18, R16 ;  /* 0x000000181f168825 */ /* 0x020fc800078e0210 */
[----:B------:R-:W-:Y:S02]  /*1290*/  @P1 IMAD.WIDE R10, R11, 0x18, R6 ;  /* 0x000000180b0a1825 */ /* 0x000fe400078e0206 */
[----:B------:R-:W5:Y:S02]  /*12a0*/  @!P0 LDG.E.64 R22, desc[UR36][R22.64+0x8] ;  /* 0x0000082416168981 */ /* 0x000f64000c1e1b00 */
[----:B------:R-:W-:Y:S02]  /*12b0*/  @!P0 IMAD.WIDE R18, R19, 0x18, R16 ;  /* 0x0000001813128825 */ /* 0x000fe400078e0210 */
[----:B------:R-:W5:Y:S02]  /*12c0*/  @P1 LDG.E.64 R6, desc[UR36][R10.64] ;  /* 0x000000240a061981 */ /* 0x000f64000c1e1b00 */
[--C-:B-1----:R-:W-:Y:S02]  /*12d0*/  @!P2 IMAD.WIDE R30, R33, 0x18, R28.reuse ;  /* 0x00000018211ea825 */ /* 0x102fe400078e021c */
[----:B------:R-:W5:Y:S02]  /*12e0*/  @!P0 LDG.E.64 R18, desc[UR36][R18.64+0x8] ;  /* 0x0000082412128981 */ /* 0x000f64000c1e1b00 */
[----:B--2---:R-:W-:-:S02]  /*12f0*/  @!P2 IMAD.WIDE R26, R35, 0x18, R28 ;  /* 0x00000018231aa825 */ /* 0x004fc400078e021c */
[----:B------:R-:W2:Y:S02]  /*1300*/  @!P0 LDG.E.64 R16, desc[UR36][R14.64+0x8] ;  /* 0x000008240e108981 */ /* 0x000ea4000c1e1b00 */
[----:B------:R-:W-:Y:S02]  /*1310*/  @!P2 IMAD.WIDE R28, R37, 0x18, R28 ;  /* 0x00000018251ca825 */ /* 0x000fe400078e021c */
[----:B------:R-:W2:Y:S04]  /*1320*/  @!P2 LDG.E.64 R30, desc[UR36][R30.64+0x10] ;  /* 0x000010241e1ea981 */ /* 0x000ea8000c1e1b00 */
[----:B------:R-:W2:Y:S04]  /*1330*/  @!P2 LDG.E.64 R26, desc[UR36][R26.64+0x10] ;  /* 0x000010241a1aa981 */ /* 0x000ea8000c1e1b00 */
[----:B------:R-:W2:Y:S01]  /*1340*/  @!P2 LDG.E.64 R28, desc[UR36][R28.64+0x10] ;  /* 0x000010241c1ca981 */ /* 0x000ea2000c1e1b00 */
[----:B------:R-:W-:-:S02]  /*1350*/  IMAD.MOV.U32 R0, RZ, RZ, RZ ;  /* 0x000000ffff007224 */ /* 0x000fc400078e00ff */
[----:B------:R-:W-:-:S05]  /*1360*/  @P1 IMAD.MOV.U32 R0, RZ, RZ, 0x1 ;  /* 0x00000001ff001424 */ /* 0x000fca00078e00ff */
[C---:B------:R-:W-:Y:S01]  /*1370*/  @!P0 LEA R4, R0.reuse, UR23, 0x3 ;  /* 0x0000001700048c11 */ /* 0x040fe2000f8e18ff */
[----:B------:R-:W-:Y:S01]  /*1380*/  @!P0 VIADD R0, R0, 0x1 ;  /* 0x0000000100008836 */ /* 0x000fe20000000000 */
[----:B------:R-:W-:Y:S04]  /*1390*/  @P1 STL.64 [R1], R2 ;  /* 0x0000000201001387 */ /* 0x000fe80000100a00 */
[----:B------:R-:W-:Y:S01]  /*13a0*/  @!P2 LEA R0, R0, UR23, 0x3 ;  /* 0x000000170000ac11 */ /* 0x000fe2000f8e18ff */
[----:B---3--:R-:W-:Y:S04]  /*13b0*/  @P1 STL.64 [R1+0x30], R8 ;  /* 0x0000300801001387 */ /* 0x008fe80000100a00 */
[----:B----4-:R-:W-:Y:S04]  /*13c0*/  @P1 STL.64 [R1+0x48], R12 ;  /* 0x0000480c01001387 */ /* 0x010fe80000100a00 */
[----:B-----5:R0:W-:Y:S04]  /*13d0*/  @P1 STL.64 [R1+0x18], R6 ;  /* 0x0000180601001387 */ /* 0x0201e80000100a00 */
[----:B------:R-:W-:Y:S04]  /*13e0*/  @!P0 STL.64 [R4], R24 ;  /* 0x0000001804008387 */ /* 0x000fe80000100a00 */
[----:B------:R1:W-:Y:S04]  /*13f0*/  @!P0 STL.64 [R4+0x18], R18 ;  /* 0x0000181204008387 */ /* 0x0003e80000100a00 */
[----:B--2---:R2:W-:Y:S04]  /*1400*/  @!P0 STL.64 [R4+0x30], R16 ;  /* 0x0000301004008387 */ /* 0x0045e80000100a00 */
[----:B------:R3:W-:Y:S04]  /*1410*/  @!P0 STL.64 [R4+0x48], R22 ;  /* 0x0000481604008387 */ /* 0x0007e80000100a00 */
[----:B------:R-:W-:Y:S04]  /*1420*/  @!P2 STL.64 [R0], R20 ;  /* 0x000000140000a387 */ /* 0x000fe80000100a00 */
[----:B------:R-:W-:Y:S04]  /*1430*/  @!P2 STL.64 [R0+0x18], R30 ;  /* 0x0000181e0000a387 */ /* 0x000fe80000100a00 */
[----:B------:R-:W-:Y:S04]  /*1440*/  @!P2 STL.64 [R0+0x30], R26 ;  /* 0x0000301a0000a387 */ /* 0x000fe80000100a00 */
[----:B------:R4:W-:Y:S04]  /*1450*/  @!P2 STL.64 [R0+0x48], R28 ;  /* 0x0000481c0000a387 */ /* 0x0009e80000100a00 */
[----:B------:R-:W5:Y:S04]  /*1460*/  LDL.64 R10, [R1+0x8] ;  /* 0x00000800010a7983 */ /* 0x000f680000100a00 */
[----:B------:R-:W5:Y:S04]  /*1470*/  LDL.64 R14, [R1+0x20] ;  /* 0x00002000010e7983 */ /* 0x000f680000100a00 */
[----:B0-----:R-:W3:Y:S04]  /*1480*/  LDL.64 R6, [R1] ;  /* 0x0000000001067983 */ /* 0x001ee80000100a00 */
[----:B------:R-:W3:Y:S04]  /*1490*/  LDL.64 R12, [R1+0x30] ;  /* 0x00003000010c7983 */ /* 0x000ee80000100a00 */
[----:B------:R-:W4:Y:S04]  /*14a0*/  LDL.64 R8, [R1+0x38] ;  /* 0x0000380001087983 */ /* 0x000f280000100a00 */
[----:B-1----:R-:W4:Y:S04]  /*14b0*/  LDL.64 R18, [R1+0x48] ;  /* 0x0000480001127983 */ /* 0x002f280000100a00 */
[----:B------:R-:W4:Y:S04]  /*14c0*/  LDL.64 R2, [R1+0x18] ;  /* 0x0000180001027983 */ /* 0x000f280000100a00 */
[----:B--2---:R-:W2:Y:S01]  /*14d0*/  LDL.64 R16, [R1+0x50] ;  /* 0x0000500001107983 */ /* 0x004ea20000100a00 */
[----:B------:R-:W-:Y:S01]  /*14e0*/  BSSY.RECONVERGENT B0, `(.L_x_6) ;  /* 0x000003f000007945 */ /* 0x000fe20003800200 */
[----:B-----5:R-:W-:-:S02]  /*14f0*/  DADD R14, -R10, R14 ;  /* 0x000000000a0e7229 */ /* 0x020fc4000000010e */
[----:B---3--:R-:W-:Y:S02]  /*1500*/  DADD R12, -R6, R12 ;  /* 0x00000000060c7229 */ /* 0x008fe4000000010c */
[----:B----4-:R-:W-:Y:S02]  /*1510*/  DADD R8, R8, -R10 ;  /* 0x0000000008087229 */ /* 0x010fe4000000080a */
[----:B------:R-:W-:-:S04]  /*1520*/  DADD R18, -R6, R18 ;  /* 0x0000000006127229 */ /* 0x000fc80000000112 */
[----:B------:R-:W-:Y:S02]  /*1530*/  DMUL R4, R12, R14 ;  /* 0x0000000e0c047228 */ /* 0x000fe40000000000 */
[----:B------:R-:W-:Y:S02]  /*1540*/  DADD R2, R2, -R6 ;  /* 0x0000000002027229 */ /* 0x000fe40000000806 */
[----:B--2---:R-:W-:Y:S02]  /*1550*/  DADD R16, -R10, R16 ;  /* 0x000000000a107229 */ /* 0x004fe40000000110 */
[----:B------:R-:W-:-:S04]  /*1560*/  DMUL R6, R8, R18 ;  /* 0x0000001208067228 */ /* 0x000fc80000000000 */
[C---:B------:R-:W-:Y:S02]  /*1570*/  DFMA R4, R2.reuse, R8, -R4 ;  /* 0x000000080204722b */ /* 0x040fe40000000804 */
[-C--:B------:R-:W-:Y:S02]  /*1580*/  DMUL R2, R2, R16.reuse ;  /* 0x0000001002027228 */ /* 0x080fe40000000000 */
[----:B------:R-:W-:-:S04]  /*1590*/  DFMA R6, R12, R16, -R6 ;  /* 0x000000100c06722b */ /* 0x000fc80000000806 */
        /* <DEDUP_REMOVED lines=51> */
.L_x_7:
[----:B------:R-:W-:Y:S05]  /*18d0*/  BSYNC.RECONVERGENT B0 ;  /* 0x0000000000007941 */ /* 0x000fea0003800200 */
.L_x_6:
[----:B------:R-:W-:Y:S05]  /*18e0*/  BRA `(.L_x_3) ;  /* 0x0000000400647947 */ /* 0x000fea0003800000 */
.L_x_25:
[----:B------:R-:W-:Y:S01]  /*18f0*/  DADD R10, R10, -R20 ;  /* 0x000000000a0a7229 */ /* 0x000fe20000000814 */
[----:B------:R-:W-:Y:S01]  /*1900*/  IMAD.MOV.U32 R17, RZ, RZ, 0x21 ;  /* 0x00000021ff117424 */ /* 0x000fe200078e00ff */
[--C-:B------:R-:W-:Y:S02]  /*1910*/  DADD R12, R12, -R2.reuse ;  /* 0x000000000c0c7229 */ /* 0x100fe40000000802 */
[----:B------:R-:W-:Y:S02]  /*1920*/  DADD R34, R34, -R2 ;  /* 0x0000000022227229 */ /* 0x000fe40000000802 */
[----:B------:R-:W-:Y:S02]  /*1930*/  DADD R30, R30, -R20 ;  /* 0x000000001e1e7229 */ /* 0x000fe40000000814 */
[----:B------:R-:W-:Y:S02]  /*1940*/  DADD R32, R32, -R24 ;  /* 0x0000000020207229 */ /* 0x000fe40000000818 */
[----:B------:R-:W-:-:S02]  /*1950*/  DADD R8, R8, -R2 ;  /* 0x0000000008087229 */ /* 0x000fc40000000802 */
[----:B------:R-:W-:Y:S02]  /*1960*/  DADD R28, R28, -R20 ;  /* 0x000000001c1c7229 */ /* 0x000fe40000000814 */
[--C-:B------:R-:W-:Y:S02]  /*1970*/  DADD R14, R14, -R24.reuse ;  /* 0x000000000e0e7229 */ /* 0x100fe40000000818 */
[--C-:B------:R-:W-:Y:S02]  /*1980*/  DADD R26, R26, -R24.reuse ;  /* 0x000000001a1a7229 */ /* 0x100fe40000000818 */
[----:B------:R-:W-:Y:S02]  /*1990*/  DADD R18, R18, -R24 ;  /* 0x0000000012127229 */ /* 0x000fe40000000818 */
[----:B------:R-:W-:Y:S02]  /*19a0*/  DMUL R24, R12, R10 ;  /* 0x0000000a0c187228 */ /* 0x000fe40000000000 */
[----:B------:R-:W-:-:S02]  /*19b0*/  DADD R22, R22, -R20 ;  /* 0x0000000016167229 */ /* 0x000fc40000000814 */
[----:B------:R-:W-:Y:S02]  /*19c0*/  DMUL R6, R34, R30 ;  /* 0x0000001e22067228 */ /* 0x000fe40000000000 */
[-C--:B------:R-:W-:Y:S02]  /*19d0*/  DMUL R20, R32, R8.reuse ;  /* 0x0000000820147228 */ /* 0x080fe40000000000 */
[-C--:B------:R-:W-:Y:S02]  /*19e0*/  DMUL R38, R28, R8.reuse ;  /* 0x000000081c267228 */ /* 0x080fe40000000000 */
[----:B------:R-:W-:Y:S02]  /*19f0*/  DFMA R24, R30, R8, -R24 ;  /* 0x000000081e18722b */ /* 0x000fe40000000818 */
[----:B------:R-:W-:Y:S02]  /*1a00*/  DADD R2, R4, -R2 ;  /* 0x0000000004027229 */ /* 0x000fe40000000802 */
[----:B------:R-:W-:-:S02]  /*1a10*/  DFMA R4, R28, R12, -R6 ;  /* 0x0000000c1c04722b */ /* 0x000fc40000000806 */
[----:B------:R-:W-:Y:S02]  /*1a20*/  DFMA R6, R12, R14, -R20 ;  /* 0x0000000e0c06722b */ /* 0x000fe40000000814 */
[----:B------:R-:W-:Y:S02]  /*1a30*/  DMUL R12, R26, R12 ;  /* 0x0000000c1a0c7228 */ /* 0x000fe40000000000 */
[-C--:B------:R-:W-:Y:S02]  /*1a40*/  DMUL R20, R30, R14.reuse ;  /* 0x0000000e1e147228 */ /* 0x080fe40000000000 */
[C---:B------:R-:W-:Y:S02]  /*1a50*/  DMUL R36, R34.reuse, R14 ;  /* 0x0000000e22247228 */ /* 0x040fe40000000000 */
[----:B------:R-:W-:Y:S02]  /*1a60*/  DFMA R38, R34, R10, -R38 ;  /* 0x0000000a2226722b */ /* 0x000fe40000000826 */
[----:B------:R-:W-:-:S02]  /*1a70*/  DMUL R24, R18, R24 ;  /* 0x0000001812187228 */ /* 0x000fc40000000000 */
[----:B------:R-:W-:Y:S02]  /*1a80*/  DFMA R12, R34, R32, -R12 ;  /* 0x00000020220c722b */ /* 0x000fe4000000080c */
[----:B------:R-:W-:Y:S02]  /*1a90*/  DFMA R20, R32, R10, -R20 ;  /* 0x0000000a2014722b */ /* 0x000fe40000000814 */
[----:B------:R-:W-:Y:S02]  /*1aa0*/  DFMA R36, R26, R8, -R36 ;  /* 0x000000081a24722b */ /* 0x000fe40000000824 */
[----:B------:R-:W-:Y:S02]  /*1ab0*/  DMUL R32, R28, R32 ;  /* 0x000000201c207228 */ /* 0x000fe40000000000 */
[----:B------:R-:W-:Y:S02]  /*1ac0*/  DMUL R10, R26, R10 ;  /* 0x0000000a1a0a7228 */ /* 0x000fe40000000000 */
[----:B------:R-:W-:-:S02]  /*1ad0*/  DMUL R38, R18, R38 ;  /* 0x0000002612267228 */ /* 0x000fc40000000000 */
[----:B------:R-:W-:Y:S02]  /*1ae0*/  DMUL R4, R18, R4 ;  /* 0x0000000412047228 */ /* 0x000fe40000000000 */
[----:B------:R-:W-:Y:S02]  /*1af0*/  DFMA R6, R22, R6, R24 ;  /* 0x000000061606722b */ /* 0x000fe40000000018 */
[----:B------:R-:W-:Y:S02]  /*1b00*/  DFMA R32, R26, R30, -R32 ;  /* 0x0000001e1a20722b */ /* 0x000fe40000000820 */
[----:B------:R-:W-:Y:S02]  /*1b10*/  DFMA R10, R28, R14, -R10 ;  /* 0x0000000e1c0a722b */ /* 0x000fe4000000080a */
[C---:B------:R-:W-:Y:S02]  /*1b20*/  DFMA R36, R22.reuse, R36, R38 ;  /* 0x000000241624722b */ /* 0x040fe40000000026 */
[----:B------:R-:W-:-:S02]  /*1b30*/  DFMA R4, R22, R12, R4 ;  /* 0x0000000c1604722b */ /* 0x000fc40000000004 */
[----:B------:R-:W-:-:S04]  /*1b40*/  DFMA R6, R2, R20, R6 ;  /* 0x000000140206722b */ /* 0x000fc80000000006 */
[C---:B------:R-:W-:Y:S02]  /*1b50*/  DFMA R10, R2.reuse, R10, R36 ;  /* 0x0000000a020a722b */ /* 0x040fe40000000024 */
[----:B------:R-:W-:Y:S02]  /*1b60*/  DFMA R4, R2, R32, R4 ;  /* 0x000000200204722b */ /* 0x000fe40000000004 */
[----:B------:R-:W-:-:S04]  /*1b70*/  DSETP.GT.AND P0, PT, R6, 0.5, PT ;  /* 0x3fe000000600742a */ /* 0x000fc80003f04000 */
[----:B------:R-:W-:Y:S02]  /*1b80*/  DSETP.GT.AND P2, PT, R10, 0.5, PT ;  /* 0x3fe000000a00742a */ /* 0x000fe40003f44000 */
[----:B------:R-:W-:-:S14]  /*1b90*/  DSETP.GT.AND P1, PT, R4, 0.5, P0 ;  /* 0x3fe000000400742a */ /* 0x000fdc0000724000 */
[----:B------:R-:W-:Y:S05]  /*1ba0*/  @P1 BRA P2, `(.L_x_3) ;  /* 0x0000000000b41947 */ /* 0x000fea0001000000 */
[----:B------:R-:W-:Y:S02]  /*1bb0*/  DSETP.GT.AND P1, PT, R4, 0.5, PT ;  /* 0x3fe000000400742a */ /* 0x000fe40003f24000 */
[----:B------:R-:W-:Y:S02]  /*1bc0*/  DSETP.GT.AND P2, PT, R10, 0.5, PT ;  /* 0x3fe000000a00742a */ /* 0x000fe40003f44000 */
[----:B------:R-:W-:Y:S02]  /*1bd0*/  DSETP.LT.AND P0, PT, R6, -0.5, !P0 ;  /* 0xbfe000000600742a */ /* 0x000fe40004701000 */
[----:B------:R-:W-:Y:S02]  /*1be0*/  DSETP.LT.AND P1, PT, R4, -0.5, !P1 ;  /* 0xbfe000000400742a */ /* 0x000fe40004f21000 */
[----:B------:R-:W-:-:S06]  /*1bf0*/  DSETP.LT.AND P2, PT, R10, -0.5, !P2 ;  /* 0xbfe000000a00742a */ /* 0x000fcc0005741000 */
[----:B------:R-:W-:-:S13]  /*1c00*/  PLOP3.LUT P3, PT, P2, P1, P0, 0x80, 0x0 ;  /* 0x000000000000781c */ /* 0x000fda0001763000 */
[----:B------:R-:W-:Y:S05]  /*1c10*/  @P3 BRA `(.L_x_3) ;  /* 0x0000000000983947 */ /* 0x000fea0003800000 */
[----:B------:R-:W-:Y:S01]  /*1c20*/  DSETP.MAX.AND P3, P4, R4, R6, PT ;  /* 0x000000060400722a */ /* 0x000fe20003c6f000 */
[----:B------:R-:W-:Y:S01]  /*1c30*/  IMAD.MOV.U32 R0, RZ, RZ, R5 ;  /* 0x000000ffff007224 */ /* 0x000fe200078e0005 */
[----:B------:R-:W-:Y:S01]  /*1c40*/  PLOP3.LUT P0, PT, P2, P1, P0, 0xfe, 0x0 ;  /* 0x000000000000781c */ /* 0x000fe20001703f06 */
[----:B------:R-:W-:Y:S02]  /*1c50*/  IMAD.MOV.U32 R9, RZ, RZ, R7 ;  /* 0x000000ffff097224 */ /* 0x000fe400078e0007 */
[----:B------:R-:W-:Y:S02]  /*1c60*/  IMAD.MOV.U32 R3, RZ, RZ, R6 ;  /* 0x000000ffff037224 */ /* 0x000fe400078e0006 */
[----:B------:R-:W-:Y:S01]  /*1c70*/  IMAD.MOV.U32 R17, RZ, RZ, RZ ;  /* 0x000000ffff117224 */ /* 0x000fe200078e00ff */
[----:B------:R-:W-:Y:S01]  /*1c80*/  FSEL R13, R0, R9, P3 ;  /* 0x00000009000d7208 */ /* 0x000fe20001800000 */
[----:B------:R-:W-:-:S05]  /*1c90*/  IMAD.MOV.U32 R0, RZ, RZ, R4 ;  /* 0x000000ffff007224 */ /* 0x000fca00078e0004 */
[----:B------:R-:W-:Y:S02]  /*1ca0*/  @P4 LOP3.LUT R13, R9, 0x80000, RZ, 0xfc, !PT ;  /* 0x00080000090d4812 */ /* 0x000fe400078efcff */
[----:B------:R-:W-:Y:S01]  /*1cb0*/  SEL R2, R0, R3, P3 ;  /* 0x0000000300027207 */ /* 0x000fe20001800000 */
[----:B------:R-:W-:Y:S02]  /*1cc0*/  IMAD.MOV.U32 R0, RZ, RZ, R11 ;  /* 0x000000ffff007224 */ /* 0x000fe400078e000b */
[----:B------:R-:W-:-:S04]  /*1cd0*/  IMAD.MOV.U32 R3, RZ, RZ, R13 ;  /* 0x000000ffff037224 */ /* 0x000fc800078e000d */
[----:B------:R-:W-:Y:S02]  /*1ce0*/  IMAD.MOV.U32 R9, RZ, RZ, R3 ;  /* 0x000000ffff097224 */ /* 0x000fe400078e0003 */
[----:B------:R-:W-:-:S06]  /*1cf0*/  DSETP.MAX.AND P3, P4, R10, R2, PT ;  /* 0x000000020a00722a */ /* 0x000fcc0003c6f000 */
[----:B------:R-:W-:Y:S01]  /*1d00*/  FSEL R13, R0, R9, P3 ;  /* 0x00000009000d7208 */ /* 0x000fe20001800000 */
[----:B------:R-:W-:-:S05]  /*1d10*/  IMAD.MOV.U32 R0, RZ, RZ, R10 ;  /* 0x000000ffff007224 */ /* 0x000fca00078e000a */
[----:B------:R-:W-:Y:S02]  /*1d20*/  SEL R2, R0, R2, P3 ;  /* 0x0000000200027207 */ /* 0x000fe40001800000 */
[----:B------:R-:W-:-:S05]  /*1d30*/  @P4 LOP3.LUT R13, R9, 0x80000, RZ, 0xfc, !PT ;  /* 0x00080000090d4812 */ /* 0x000fca00078efcff */
[----:B------:R-:W-:-:S06]  /*1d40*/  IMAD.MOV.U32 R3, RZ, RZ, R13 ;  /* 0x000000ffff037224 */ /* 0x000fcc00078e000d */
[----:B------:R-:W-:-:S14]  /*1d50*/  DSETP.GT.AND P3, PT, R2, 0.5, PT ;  /* 0x3fe000000200742a */ /* 0x000fdc0003f64000 */
[----:B------:R-:W-:Y:S05]  /*1d60*/  @P0 BRA P3, `(.L_x_3) ;  /* 0x0000000000440947 */ /* 0x000fea0001800000 */
[----:B------:R-:W-:Y:S01]  /*1d70*/  DSETP.GEU.AND P0, PT, R4, -0.5, PT ;  /* 0xbfe000000400742a */ /* 0x000fe20003f0e000 */
[----:B------:R-:W-:Y:S01]  /*1d80*/  IMAD.MOV.U32 R17, RZ, RZ, 0xb ;  /* 0x0000000bff117424 */ /* 0x000fe200078e00ff */
[----:B------:R-:W-:Y:S02]  /*1d90*/  DSETP.GEU.AND P1, PT, R6, -0.5, PT ;  /* 0xbfe000000600742a */ /* 0x000fe40003f2e000 */
[----:B------:R-:W-:Y:S02]  /*1da0*/  DSETP.GEU.AND P2, PT, R10, -0.5, PT ;  /* 0xbfe000000a00742a */ /* 0x000fe40003f4e000 */
[----:B------:R-:W-:Y:S02]  /*1db0*/  DSETP.GT.OR P0, PT, R4, 0.5, !P0 ;  /* 0x3fe000000400742a */ /* 0x000fe40004704400 */
[----:B------:R-:W-:Y:S02]  /*1dc0*/  DSETP.GT.OR P1, PT, R6, 0.5, !P1 ;  /* 0x3fe000000600742a */ /* 0x000fe40004f24400 */
[----:B------:R-:W-:-:S04]  /*1dd0*/  DSETP.GT.OR P2, PT, R10, 0.5, !P2 ;  /* 0x3fe000000a00742a */ /* 0x000fc80005744400 */
[----:B------:R-:W-:Y:S02]  /*1de0*/  PLOP3.LUT P3, PT, P0, P1, PT, 0xf8, 0x8f ;  /* 0x00000000008f781c */ /* 0x000fe40000763f70 */
[----:B------:R-:W-:-:S04]  /*1df0*/  SEL R17, R17, 0xfffffffd, P2 ;  /* 0xfffffffd11117807 */ /* 0x000fc80001000000 */
[----:B------:R-:W-:-:S07]  /*1e00*/  SEL R17, R17, 0xb, !P3 ;  /* 0x0000000b11117807 */ /* 0x000fce0005800000 */
[----:B------:R-:W-:Y:S05]  /*1e10*/  @!P3 BRA `(.L_x_3) ;  /* 0x000000000018b947 */ /* 0x000fea0003800000 */
[----:B------:R-:W-:Y:S01]  /*1e20*/  PLOP3.LUT P3, PT, P2, P0, P1, 0xf8, 0x0 ;  /* 0x000000000000781c */ /* 0x000fe20001761f10 */
[----:B------:R-:W-:Y:S01]  /*1e30*/  IMAD.MOV.U32 R17, RZ, RZ, 0xb ;  /* 0x0000000bff117424 */ /* 0x000fe200078e00ff */
[----:B------:R-:W-:-:S11]  /*1e40*/  PLOP3.LUT P0, PT, P0, P1, PT, 0x80, 0x8 ;  /* 0x000000000008781c */ /* 0x000fd60000703070 */
[----:B------:R-:W-:-:S05]  /*1e50*/  @P3 IMAD.MOV.U32 R0, RZ, RZ, 0x16 ;  /* 0x00000016ff003424 */ /* 0x000fca00078e00ff */
[----:B------:R-:W-:-:S04]  /*1e60*/  @P3 SEL R0, R0, 0xfffffffd, !P2 ;  /* 0xfffffffd00003807 */ /* 0x000fc80005000000 */
[----:B------:R-:W-:-:S07]  /*1e70*/  @P3 SEL R17, R0, 0x16, P0 ;  /* 0x0000001600113807 */ /* 0x000fce0000000000 */
.L_x_3:
[----:B------:R-:W0:Y:S01]  /*1e80*/  LDS.U8 R0, [UR4] ;  /* 0x00000004ff007984 */ /* 0x000e220008000000 */
[----:B------:R-:W-:Y:S01]  /*1e90*/  IMAD.MOV.U32 R11, RZ, RZ, RZ ;  /* 0x000000ffff0b7224 */ /* 0x000fe200078e00ff */
[----:B0-----:R-:W-:-:S13]  /*1ea0*/  ISETP.NE.AND P0, PT, R0, RZ, PT ;  /* 0x000000ff0000720c */ /* 0x001fda0003f05270 */
[----:B------:R-:W-:Y:S05]  /*1eb0*/  @P0 BRA `(.L_x_8) ;  /* 0x0000000000b80947 */ /* 0x000fea0003800000 */
[----:B------:R-:W-:Y:S01]  /*1ec0*/  MOV R0, 0x18 ;  /* 0x0000001800007802 */ /* 0x000fe20000000f00 */
[----:B------:R0:W-:Y:S01]  /*1ed0*/  STL.64 [R1+0x60], R16 ;  /* 0x0000601001007387 */ /* 0x0001e20000100a00 */
[----:B------:R-:W1:Y:S01]  /*1ee0*/  LDCU.64 UR4, c[0x4][URZ] ;  /* 0x01000000ff0477ac */ /* 0x000e620008000a00 */
[----:B------:R-:W-:Y:S01]  /*1ef0*/  IMAD.U32 R6, RZ, RZ, UR38 ;  /* 0x00000026ff067e24 */ /* 0x000fe2000f8e00ff */
[----:B------:R0:W2:Y:S01]  /*1f00*/  LDC.64 R2, c[0x4][R0] ;  /* 0x0100000000027b82 */ /* 0x0000a20000000a00 */
[----:B------:R-:W-:Y:S02]  /*1f10*/  IMAD.U32 R7, RZ, RZ, UR39 ;  /* 0x00000027ff077e24 */ /* 0x000fe4000f8e00ff */
[----:B-1----:R-:W-:Y:S02]  /*1f20*/  IMAD.U32 R4, RZ, RZ, UR4 ;  /* 0x00000004ff047e24 */ /* 0x002fe4000f8e00ff */
[----:B0-----:R-:W-:-:S07]  /*1f30*/  IMAD.U32 R5, RZ, RZ, UR5 ;  /* 0x00000005ff057e24 */ /* 0x001fce000f8e00ff */
[----:B------:R-:W-:-:S07]  /*1f40*/  LEPC R20, `(.L_x_9) ;  /* 0x000000001014794e */ /* 0x000fce0000000000 */
[----:B--2---:R-:W-:Y:S05]  /*1f50*/  CALL.ABS.NOINC R2 ;  /* 0x0000000002007343 */ /* 0x004fea0003c00000 */
.L_x_9:
[----:B------:R-:W-:Y:S01]  /*1f60*/  ISETP.GT.AND P0, PT, R17, 0x15, PT ;  /* 0x000000151100780c */ /* 0x000fe20003f04270 */
[----:B------:R-:W-:Y:S04]  /*1f70*/  BSSY.RECONVERGENT B6, `(.L_x_8) ;  /* 0x0000022000067945 */ /* 0x000fe80003800200 */
[----:B------:R-:W-:Y:S01]  /*1f80*/  BSSY.RELIABLE B0, `(.L_x_10) ;  /* 0x000000f000007945 */ /* 0x000fe20003800100 */
[----:B------:R-:W-:-:S07]  /*1f90*/  IMAD.MOV.U32 R11, RZ, RZ, 0x1 ;  /* 0x00000001ff0b7424 */ /* 0x000fce00078e00ff */
[----:B------:R-:W-:Y:S05]  /*1fa0*/  @P0 BRA `(.L_x_11) ;  /* 0x0000000000180947 */ /* 0x000fea0003800000 */
[----:B------:R-:W-:-:S05]  /*1fb0*/  IMAD.MOV.U32 R0, RZ, RZ, -0x5 ;  /* 0xfffffffbff007424 */ /* 0x000fca00078e00ff */
[----:B------:R-:W-:-:S05]  /*1fc0*/  VIADDMNMX.U32 R17, R17, R0, 0x7, PT ;  /* 0x0000000711117446 */ /* 0x000fca0003800000 */
[----:B------:R-:W-:-:S04]  /*1fd0*/  IMAD.SHL.U32 R17, R17, 0x4, RZ ;  /* 0x0000000411117824 */ /* 0x000fc800078e00ff */
[----:B------:R-:W0:Y:S02]  /*1fe0*/  LDC R2, c[0x2][R17+0x10] ;  /* 0x0080040011027b82 */ /* 0x000e240000000800 */
[----:B0-----:R-:W-:-:S04]  /*1ff0*/  SHF.R.S32.HI R3, RZ, 0x1f, R2 ;  /* 0x0000001fff037819 */ /* 0x001fc80000011402 */
.L_x_27:
[----:B------:R-:W-:Y:S05]  /*2000*/  BRX R2 -0x2010                                                      (*"BRANCH_TARGETS .L_x_28,.L_x_29"*) ;  /* 0xffffffdc02fc7949 */ /* 0x000fea000383ffff */
.L_x_11:
[----:B------:R-:W-:-:S13]  /*2010*/  ISETP.NE.AND P0, PT, R17, 0x21, PT ;  /* 0x000000211100780c */ /* 0x000fda0003f05270 */
[----:B------:R-:W-:Y:S05]  /*2020*/  @!P0 BREAK.RELIABLE B0 ;  /* 0x0000000000008942 */ /* 0x000fea0003800100 */
[----:B------:R-:W-:Y:S05]  /*2030*/  @!P0 BRA `(.L_x_12) ;  /* 0x0000000000548947 */ /* 0x000fea0003800000 */
[----:B------:R-:W-:-:S13]  /*2040*/  ISETP.NE.AND P0, PT, R17, 0x16, PT ;  /* 0x000000161100780c */ /* 0x000fda0003f05270 */
[----:B------:R-:W-:Y:S05]  /*2050*/  @P0 BREAK.RELIABLE B0 ;  /* 0x0000000000000942 */ /* 0x000fea0003800100 */
[----:B------:R-:W-:Y:S05]  /*2060*/  @P0 BRA `(.L_x_13) ;  /* 0x0000000000440947 */ /* 0x000fea0003800000 */
.L_x_28:
[----:B------:R-:W-:Y:S05]  /*2070*/  BSYNC.RELIABLE B0 ;  /* 0x0000000000007941 */ /* 0x000fea0003800100 */
.L_x_10:
[----:B------:R-:W-:Y:S01]  /*2080*/  MOV R0, 0x18 ;  /* 0x0000001800007802 */ /* 0x000fe20000000f00 */
[----:B------:R-:W0:Y:S01]  /*2090*/  LDCU.64 UR4, c[0x4][0x8] ;  /* 0x01000100ff0477ac */ /* 0x000e220008000a00 */
[----:B------:R-:W-:Y:S02]  /*20a0*/  CS2R R6, SRZ ;  /* 0x0000000000067805 */ /* 0x000fe4000001ff00 */
[----:B------:R1:W2:Y:S01]  /*20b0*/  LDC.64 R2, c[0x4][R0] ;  /* 0x0100000000027b82 */ /* 0x0002a20000000a00 */
[----:B0-----:R-:W-:Y:S02]  /*20c0*/  IMAD.U32 R4, RZ, RZ, UR4 ;  /* 0x00000004ff047e24 */ /* 0x001fe4000f8e00ff */
[----:B-1----:R-:W-:-:S07]  /*20d0*/  IMAD.U32 R5, RZ, RZ, UR5 ;  /* 0x00000005ff057e24 */ /* 0x002fce000f8e00ff */
[----:B------:R-:W-:-:S07]  /*20e0*/  LEPC R20, `(.L_x_14) ;  /* 0x000000001014794e */ /* 0x000fce0000000000 */
[----:B--2---:R-:W-:Y:S05]  /*20f0*/  CALL.ABS.NOINC R2 ;  /* 0x0000000002007343 */ /* 0x004fea0003c00000 */
.L_x_14:
[----:B------:R-:W0:Y:S01]  /*2100*/  S2UR UR5, SR_CgaCtaId ;  /* 0x00000000000579c3 */ /* 0x000e220000008800 */
[----:B------:R-:W-:Y:S01]  /*2110*/  UMOV UR4, 0x400 ;  /* 0x0000040000047882 */ /* 0x000fe20000000000 */
[----:B------:R-:W-:Y:S02]  /*2120*/  IMAD.MOV.U32 R0, RZ, RZ, 0x1 ;  /* 0x00000001ff007424 */ /* 0x000fe400078e00ff */
[----:B------:R-:W-:Y:S01]  /*2130*/  IMAD.MOV.U32 R11, RZ, RZ, RZ ;  /* 0x000000ffff0b7224 */ /* 0x000fe200078e00ff */
[----:B0-----:R-:W-:-:S09]  /*2140*/  ULEA UR4, UR5, UR4, 0x18 ;  /* 0x0000000405047291 */ /* 0x001fd2000f8ec0ff */
[----:B------:R0:W-:Y:S01]  /*2150*/  STS.U8 [UR4], R0 ;  /* 0x00000000ff007988 */ /* 0x0001e20008000004 */
[----:B------:R-:W-:Y:S05]  /*2160*/  BRA `(.L_x_12) ;  /* 0x0000000000087947 */ /* 0x000fea0003800000 */
.L_x_29:
[----:B------:R-:W-:Y:S05]  /*2170*/  BREAK.RELIABLE B0 ;  /* 0x0000000000007942 */ /* 0x000fea0003800100 */
.L_x_13:
[----:B------:R-:W-:-:S07]  /*2180*/  IMAD.MOV.U32 R11, RZ, RZ, RZ ;  /* 0x000000ffff0b7224 */ /* 0x000fce00078e00ff */
.L_x_12:
[----:B------:R-:W-:Y:S05]  /*2190*/  BSYNC.RECONVERGENT B6 ;  /* 0x0000000000067941 */ /* 0x000fea0003800200 */
.L_x_8:
[----:B------:R-:W1:Y:S01]  /*21a0*/  LDC.64 R2, c[0x0][0x3d0] ;  /* 0x0000f400ff027b82 */ /* 0x000e620000000a00 */
[----:B------:R-:W-:Y:S01]  /*21b0*/  IMAD.MOV.U32 R10, RZ, RZ, R16 ;  /* 0x000000ffff0a7224 */ /* 0x000fe200078e0010 */
[----:B0-----:R-:W-:Y:S01]  /*21c0*/  MOV R0, 0x18 ;  /* 0x0000001800007802 */ /* 0x001fe20000000f00 */
[----:B------:R-:W0:Y:S01]  /*21d0*/  LDCU.64 UR4, c[0x4][0x10] ;  /* 0x01000200ff0477ac */ /* 0x000e220008000a00 */
[----:B------:R-:W-:Y:S02]  /*21e0*/  IMAD.U32 R6, RZ, RZ, UR38 ;  /* 0x00000026ff067e24 */ /* 0x000fe4000f8e00ff */
[----:B------:R2:W-:Y:S01]  /*21f0*/  STL.64 [R1+0x60], R10 ;  /* 0x0000600a01007387 */ /* 0x0005e20000100a00 */
[----:B------:R-:W-:Y:S01]  /*2200*/  IMAD.U32 R7, RZ, RZ, UR39 ;  /* 0x00000027ff077e24 */ /* 0x000fe2000f8e00ff */
[----:B------:R2:W3:Y:S01]  /*2210*/  LDC.64 R8, c[0x4][R0] ;  /* 0x0100000000087b82 */ /* 0x0004e20000000a00 */
[----:B0-----:R-:W-:Y:S02]  /*2220*/  IMAD.U32 R4, RZ, RZ, UR4 ;  /* 0x00000004ff047e24 */ /* 0x001fe4000f8e00ff */
[----:B------:R-:W-:-:S02]  /*2230*/  IMAD.U32 R5, RZ, RZ, UR5 ;  /* 0x00000005ff057e24 */ /* 0x000fc4000f8e00ff */
[----:B-1----:R-:W-:-:S05]  /*2240*/  IMAD.WIDE.U32 R2, R16, 0x4, R2 ;  /* 0x0000000410027825 */ /* 0x002fca00078e0002 */
[----:B------:R2:W-:Y:S02]  /*2250*/  STG.E desc[UR36][R2.64], R11 ;  /* 0x0000000b02007986 */ /* 0x0005e4000c101924 */
[----:B------:R-:W-:-:S07]  /*2260*/  LEPC R20, `(.L_x_15) ;  /* 0x000000001014794e */ /* 0x000fce0000000000 */
[----:B--23--:R-:W-:Y:S05]  /*2270*/  CALL.ABS.NOINC R8 ;  /* 0x0000000008007343 */ /* 0x00cfea0003c00000 */
.L_x_15:
[----:B------:R-:W-:Y:S05]  /*2280*/  EXIT ;  /* 0x000000000000794d */ /* 0x000fea0003800000 */
        .weak           $__internal_0_$__cuda_sm20_div_rn_f64_full
        .type           $__internal_0_$__cuda_sm20_div_rn_f64_full,@function
        .size           $__internal_0_$__cuda_sm20_div_rn_f64_full,(.L_x_36 - $__internal_0_$__cuda_sm20_div_rn_f64_full)
$__internal_0_$__cuda_sm20_div_rn_f64_full:
[----:B------:R-:W-:Y:S01]  /*2290*/  IMAD.U32 R6, RZ, RZ, UR17 ;  /* 0x00000011ff067e24 */ /* 0x000fe2000f8e00ff */
[----:B------:R-:W-:Y:S01]  /*22a0*/  UMOV UR8, UR16 ;  /* 0x0000001000087c82 */ /* 0x000fe20008000000 */
[----:B------:R-:W-:Y:S01]  /*22b0*/  UMOV UR9, UR17 ;  /* 0x0000001100097c82 */ /* 0x000fe20008000000 */
[----:B------:R-:W-:Y:S01]  /*22c0*/  ULOP3.LUT UR10, UR17, 0x800fffff, URZ, 0xc0, !UPT ;  /* 0x800fffff110a7892 */ /* 0x000fe2000f8ec0ff */
[----:B------:R-:W-:Y:S01]  /*22d0*/  IMAD.U32 R7, RZ, RZ, UR9 ;  /* 0x00000009ff077e24 */ /* 0x000fe2000f8e00ff */
[----:B------:R-:W-:Y:S01]  /*22e0*/  FSETP.GEU.AND P0, PT, |R6|, 1.469367938527859385e-39, PT ;  /* 0x001000000600780b */ /* 0x000fe20003f0e200 */
[----:B------:R-:W-:Y:S01]  /*22f0*/  IMAD.U32 R6, RZ, RZ, UR8 ;  /* 0x00000008ff067e24 */ /* 0x000fe2000f8e00ff */
[----:B------:R-:W-:Y:S01]  /*2300*/  ULOP3.LUT UR11, UR10, 0x3ff00000, URZ, 0xfc, !UPT ;  /* 0x3ff000000a0b7892 */ /* 0x000fe2000f8efcff */
[----:B------:R-:W-:Y:S01]  /*2310*/  IMAD.MOV.U32 R44, RZ, RZ, 0x1 ;  /* 0x00000001ff2c7424 */ /* 0x000fe200078e00ff */
[----:B------:R-:W-:Y:S01]  /*2320*/  ULOP3.LUT UR4, UR17, 0x7ff00000, URZ, 0xc0, !UPT ;  /* 0x7ff0000011047892 */ /* 0x000fe2000f8ec0ff */
[----:B------:R-:W-:Y:S01]  /*2330*/  UMOV UR10, UR16 ;  /* 0x00000010000a7c82 */ /* 0x000fe20008000000 */
[----:B------:R-:W-:Y:S01]  /*2340*/  ULOP3.LUT UR5, UR7, 0x7ff00000, URZ, 0xc0, !UPT ;  /* 0x7ff0000007057892 */ /* 0x000fe2000f8ec0ff */
[----:B------:R-:W-:-:S03]  /*2350*/  UMOV UR13, 0x1ca00000 ;  /* 0x1ca00000000d7882 */ /* 0x000fc60000000000 */
[----:B------:R-:W-:-:S03]  /*2360*/  UISETP.GE.U32.AND UP1, UPT, UR5, UR4, UPT ;  /* 0x000000040500728c */ /* 0x000fc6000bf26070 */
[----:B------:R-:W-:Y:S01]  /*2370*/  VOTEU.ANY UP0, P0 ;  /* 0x0000000000ff7886 */ /* 0x000fe20000000100 */
[----:B------:R-:W-:Y:S01]  /*2380*/  PLOP3.LUT P0, PT, PT, PT, UP0, 0x80, 0x8 ;  /* 0x000000000008781c */ /* 0x000fe20003f0f008 */
[----:B------:R-:W-:Y:S01]  /*2390*/  USEL UR13, UR13, 0x63400000, !UP1 ;  /* 0x634000000d0d7887 */ /* 0x000fe2000c800000 */
[----:B------:R-:W-:-:S03]  /*23a0*/  UMOV UR14, UR5 ;  /* 0x00000005000e7c82 */ /* 0x000fc60008000000 */
[----:B------:R-:W-:-:S08]  /*23b0*/  ULOP3.LUT UR13, UR13, 0x800fffff, UR7, 0xf8, !UPT ;  /* 0x800fffff0d0d7892 */ /* 0x000fd0000f8ef807 */
[----:B------:R-:W-:-:S10]  /*23c0*/  @!P0 DMUL R6, R6, 8.98846567431157953865e+307 ;  /* 0x7fe0000006068828 */ /* 0x000fd40000000000 */
[----:B------:R-:W-:Y:S02]  /*23d0*/  @!P0 R2UR UR19, R7 ;  /* 0x00000000071382ca */ /* 0x000fe400000e0000 */
[----:B------:R-:W-:-:S11]  /*23e0*/  @!P0 R2UR UR18, R6 ;  /* 0x00000000061282ca */ /* 0x000fd600000e0000 */
[----:B------:R-:W-:Y:S02]  /*23f0*/  @!UP0 UMOV UR11, UR19 ;  /* 0x00000013000b8c82 */ /* 0x000fe40008000000 */
[----:B------:R-:W0:Y:S01]  /*2400*/  MUFU.RCP64H R45, UR11 ;  /* 0x0000000b002d7d08 */ /* 0x000e220008001800 */
[----:B------:R-:W-:Y:S01]  /*2410*/  @!UP0 UMOV UR10, UR18 ;  /* 0x00000012000a8c82 */ /* 0x000fe20008000000 */
[----:B------:R-:W-:Y:S02]  /*2420*/  IMAD.U32 R7, RZ, RZ, UR11 ;  /* 0x0000000bff077e24 */ /* 0x000fe4000f8e00ff */
[----:B------:R-:W-:Y:S02]  /*2430*/  IMAD.U32 R6, RZ, RZ, UR10 ;  /* 0x0000000aff067e24 */ /* 0x000fe4000f8e00ff */
[----:B------:R-:W-:Y:S02]  /*2440*/  IMAD.U32 R46, RZ, RZ, UR10 ;  /* 0x0000000aff2e7e24 */ /* 0x000fe4000f8e00ff */
[----:B------:R-:W-:-:S02]  /*2450*/  IMAD.U32 R47, RZ, RZ, UR11 ;  /* 0x0000000bff2f7e24 */ /* 0x000fc4000f8e00ff */
[----:B0-----:R-:W-:-:S08]  /*2460*/  DFMA R6, R44, -R6, 1 ;  /* 0x3ff000002c06742b */ /* 0x001fd00000000806 */
[----:B------:R-:W-:-:S08]  /*2470*/  DFMA R6, R6, R6, R6 ;  /* 0x000000060606722b */ /* 0x000fd00000000006 */
[----:B------:R-:W-:Y:S01]  /*2480*/  DFMA R44, R44, R6, R44 ;  /* 0x000000062c2c722b */ /* 0x000fe2000000002c */
[----:B------:R-:W-:Y:S02]  /*2490*/  IMAD.U32 R6, RZ, RZ, UR7 ;  /* 0x00000007ff067e24 */ /* 0x000fe4000f8e00ff */
[----:B------:R-:W-:Y:S02]  /*24a0*/  IMAD.U32 R7, RZ, RZ, UR7 ;  /* 0x00000007ff077e24 */ /* 0x000fe4000f8e00ff */
[----:B------:R-:W-:Y:S01]  /*24b0*/  IMAD.U32 R7, RZ, RZ, UR13 ;  /* 0x0000000dff077e24 */ /* 0x000fe2000f8e00ff */
[----:B------:R-:W-:Y:S02]  /*24c0*/  FSETP.GEU.AND P0, PT, |R6|, 1.469367938527859385e-39, PT ;  /* 0x001000000600780b */ /* 0x000fe40003f0e200 */
[----:B------:R-:W-:Y:S01]  /*24d0*/  DFMA R46, R44, -R46, 1 ;  /* 0x3ff000002c2e742b */ /* 0x000fe2000000082e */
[----:B------:R-:W-:-:S07]  /*24e0*/  IMAD.U32 R6, RZ, RZ, UR6 ;  /* 0x00000006ff067e24 */ /* 0x000fce000f8e00ff */
[----:B------:R-:W-:-:S03]  /*24f0*/  DFMA R44, R44, R46, R44 ;  /* 0x0000002e2c2c722b */ /* 0x000fc6000000002c */
[----:B------:R-:W-:Y:S08]  /*2500*/  @P0 BRA `(.L_x_16) ;  /* 0x0000000000380947 */ /* 0x000ff00003800000 */
[----:B------:R-:W-:Y:S01]  /*2510*/  ULOP3.LUT UR13, UR9, 0x7ff00000, URZ, 0xc0, !UPT ;  /* 0x7ff00000090d7892 */ /* 0x000fe2000f8ec0ff */
[----:B------:R-:W-:-:S03]  /*2520*/  IMAD.MOV.U32 R46, RZ, RZ, RZ ;  /* 0x000000ffff2e7224 */ /* 0x000fc600078e00ff */
[----:B------:R-:W-:-:S03]  /*2530*/  UISETP.GE.U32.AND UP1, UPT, UR5, UR13, UPT ;  /* 0x0000000d0500728c */ /* 0x000fc6000bf26070 */
[----:B------:R-:W-:Y:S02]  /*2540*/  UMOV UR13, 0x1ca00000 ;  /* 0x1ca00000000d7882 */ /* 0x000fe40000000000 */
[----:B------:R-:W-:-:S04]  /*2550*/  USEL UR13, UR13, 0x63400000, !UP1 ;  /* 0x634000000d0d7887 */ /* 0x000fc8000c800000 */
[----:B------:R-:W-:-:S04]  /*2560*/  ULOP3.LUT UR13, UR13, 0x80000000, UR7, 0xf8, !UPT ;  /* 0x800000000d0d7892 */ /* 0x000fc8000f8ef807 */
[----:B------:R-:W-:-:S06]  /*2570*/  ULOP3.LUT UR13, UR13, 0x100000, URZ, 0xfc, !UPT ;  /* 0x001000000d0d7892 */ /* 0x000fcc000f8efcff */
[----:B------:R-:W-:-:S06]  /*2580*/  IMAD.U32 R47, RZ, RZ, UR13 ;  /* 0x0000000dff2f7e24 */ /* 0x000fcc000f8e00ff */
[----:B------:R-:W-:-:S10]  /*2590*/  DFMA R6, R6, 2, -R46 ;  /* 0x400000000606782b */ /* 0x000fd4000000082e */
[----:B------:R-:W-:Y:S02]  /*25a0*/  R2UR UR20, R6 ;  /* 0x00000000061472ca */ /* 0x000fe400000e0000 */
[----:B------:R-:W-:-:S11]  /*25b0*/  R2UR UR21, R7 ;  /* 0x00000000071572ca */ /* 0x000fd600000e0000 */
[----:B------:R-:W-:Y:S02]  /*25c0*/  IMAD.U32 R6, RZ, RZ, UR20 ;  /* 0x00000014ff067e24 */ /* 0x000fe4000f8e00ff */
[----:B------:R-:W-:Y:S01]  /*25d0*/  IMAD.U32 R7, RZ, RZ, UR21 ;  /* 0x00000015ff077e24 */ /* 0x000fe2000f8e00ff */
[----:B------:R-:W-:-:S12]  /*25e0*/  ULOP3.LUT UR14, UR21, 0x7ff00000, URZ, 0xc0, !UPT ;  /* 0x7ff00000150e7892 */ /* 0x000fd8000f8ec0ff */
.L_x_16:
[----:B------:R-:W-:Y:S01]  /*25f0*/  UMOV UR13, UR4 ;  /* 0x00000004000d7c82 */ /* 0x000fe20008000000 */
[----:B------:R-:W-:Y:S01]  /*2600*/  @!UP0 ULOP3.LUT UR13, UR19, 0x7ff00000, URZ, 0xc0, !UPT ;  /* 0x7ff00000130d8892 */ /* 0x000fe2000f8ec0ff */
[----:B------:R-:W-:Y:S01]  /*2610*/  DMUL R46, R44, R6 ;  /* 0x000000062c2e7228 */ /* 0x000fe20000000000 */
[----:B------:R-:W-:Y:S02]  /*2620*/  UIADD3 UR4, UPT, UPT, UR14, -0x1, URZ ;  /* 0xffffffff0e047890 */ /* 0x000fe4000fffe0ff */
[----:B------:R-:W-:Y:S02]  /*2630*/  UIADD3 UR15, UPT, UPT, UR13, -0x1, URZ ;  /* 0xffffffff0d0f7890 */ /* 0x000fe4000fffe0ff */
[----:B------:R-:W-:-:S03]  /*2640*/  UISETP.GT.U32.AND UP0, UPT, UR4, 0x7feffffe, UPT ;  /* 0x7feffffe0400788c */ /* 0x000fc6000bf04070 */
[----:B------:R-:W-:Y:S01]  /*2650*/  DFMA R48, R46, -UR10, R6 ;  /* 0x8000000a2e307c2b */ /* 0x000fe20008000006 */
[----:B------:R-:W-:-:S07]  /*2660*/  UISETP.GT.U32.OR UP0, UPT, UR15, 0x7feffffe, UP0 ;  /* 0x7feffffe0f00788c */ /* 0x000fce0008704470 */
[----:B------:R-:W-:Y:S02]  /*2670*/  DFMA R44, R44, R48, R46 ;  /* 0x000000302c2c722b */ /* 0x000fe4000000002e */
[----:B------:R-:W-:Y:S09]  /*2680*/  BRA.U UP0, `(.L_x_17) ;  /* 0x0000000100947547 */ /* 0x000ff2000b800000 */
[----:B------:R-:W-:Y:S01]  /*2690*/  ULOP3.LUT UR4, UR9, 0x7ff00000, URZ, 0xc0, !UPT ;  /* 0x7ff0000009047892 */ /* 0x000fe2000f8ec0ff */
[----:B------:R-:W-:-:S03]  /*26a0*/  IMAD.U32 R17, RZ, RZ, UR5 ;  /* 0x00000005ff117e24 */ /* 0x000fc6000f8e00ff */
[----:B------:R-:W-:Y:S02]  /*26b0*/  UISETP.GE.U32.AND UP0, UPT, UR5, UR4, UPT ;  /* 0x000000040500728c */ /* 0x000fe4000bf06070 */
[----:B------:R-:W-:Y:S01]  /*26c0*/  IMAD.U32 R46, RZ, RZ, UR4 ;  /* 0x00000004ff2e7e24 */ /* 0x000fe2000f8e00ff */
[----:B------:R-:W-:Y:S02]  /*26d0*/  UMOV UR4, 0x1ca00000 ;  /* 0x1ca0000000047882 */ /* 0x000fe40000000000 */
[----:B------:R-:W-:Y:S02]  /*26e0*/  USEL UR4, UR4, 0x63400000, !UP0 ;  /* 0x6340000004047887 */ /* 0x000fe4000c000000 */
[----:B------:R-:W-:Y:S01]  /*26f0*/  VIADDMNMX R17, R17, -R46, 0xb9600000, !PT ;  /* 0xb960000011117446 */ /* 0x000fe2000780092e */
[----:B------:R-:W-:-:S03]  /*2700*/  IMAD.MOV.U32 R46, RZ, RZ, RZ ;  /* 0x000000ffff2e7224 */ /* 0x000fc600078e00ff */
[----:B------:R-:W-:-:S05]  /*2710*/  VIMNMX R17, PT, PT, R17, 0x46a00000, PT ;  /* 0x46a0000011117848 */ /* 0x000fca0003fe0100 */
[----:B------:R-:W-:-:S04]  /*2720*/  VIADD R17, R17, -UR4 ;  /* 0x8000000411117c36 */ /* 0x000fc80008000000 */
[----:B------:R-:W-:-:S06]  /*2730*/  VIADD R47, R17, 0x7fe00000 ;  /* 0x7fe00000112f7836 */ /* 0x000fcc0000000000 */
[----:B------:R-:W-:-:S10]  /*2740*/  DMUL R48, R44, R46 ;  /* 0x0000002e2c307228 */ /* 0x000fd40000000000 */
[----:B------:R-:W-:Y:S02]  /*2750*/  R2UR UR5, R49 ;  /* 0x00000000310572ca */ /* 0x000fe400000e0000 */
[----:B------:R-:W-:-:S11]  /*2760*/  R2UR UR4, R48 ;  /* 0x00000000300472ca */ /* 0x000fd600000e0000 */
[----:B------:R-:W-:-:S05]  /*2770*/  IMAD.U32 R48, RZ, RZ, UR5 ;  /* 0x00000005ff307e24 */ /* 0x000fca000f8e00ff */
[----:B------:R-:W-:-:S13]  /*2780*/  FSETP.GTU.AND P0, PT, |R48|, 1.469367938527859385e-39, PT ;  /* 0x001000003000780b */ /* 0x000fda0003f0c200 */
[----:B------:R-:W-:Y:S05]  /*2790*/  @P0 BRA `(.L_x_18) ;  /* 0x0000000000b40947 */ /* 0x000fea0003800000 */
[----:B------:R-:W-:Y:S01]  /*27a0*/  DFMA R6, R44, -UR10, R6 ;  /* 0x8000000a2c067c2b */ /* 0x000fe20008000006 */
[----:B------:R-:W-:-:S09]  /*27b0*/  IMAD.MOV.U32 R46, RZ, RZ, RZ ;  /* 0x000000ffff2e7224 */ /* 0x000fd200078e00ff */
[----:B------:R-:W-:Y:S02]  /*27c0*/  R2UR UR11, R7 ;  /* 0x00000000070b72ca */ /* 0x000fe400000e0000 */
[----:B------:R-:W-:-:S11]  /*27d0*/  R2UR UR10, R6 ;  /* 0x00000000060a72ca */ /* 0x000fd600000e0000 */
[----:B------:R-:W-:Y:S01]  /*27e0*/  FSETP.NEU.AND P0, PT, RZ, UR11, PT ;  /* 0x0000000bff007c0b */ /* 0x000fe2000bf0d000 */
[----:B------:R-:W-:-:S06]  /*27f0*/  ULOP3.LUT UR8, UR11, 0x80000000, UR9, 0x48, !UPT ;  /* 0x800000000b087892 */ /* 0x000fcc000f8e4809 */
[----:B------:R-:W-:-:S06]  /*2800*/  LOP3.LUT R47, R47, UR8, RZ, 0xfc, !PT ;  /* 0x000000082f2f7c12 */ /* 0x000fcc000f8efcff */
[----:B------:R-:W-:Y:S05]  /*2810*/  @!P0 BRA `(.L_x_18) ;  /* 0x0000000000948947 */ /* 0x000fea0003800000 */
[----:B------:R-:W-:Y:S01]  /*2820*/  IMAD.MOV R7, RZ, RZ, -R17 ;  /* 0x000000ffff077224 */ /* 0x000fe200078e0a11 */
[----:B------:R-:W-:Y:S01]  /*2830*/  IADD3 R17, PT, PT, -R17, -0x43300000, RZ ;  /* 0xbcd0000011117810 */ /* 0x000fe20007ffe1ff */
[----:B------:R-:W-:-:S06]  /*2840*/  IMAD.MOV.U32 R6, RZ, RZ, RZ ;  /* 0x000000ffff067224 */ /* 0x000fcc00078e00ff */
[----:B------:R-:W-:Y:S02]  /*2850*/  DFMA R6, -R6, UR4, R44 ;  /* 0x0000000406067c2b */ /* 0x000fe4000800012c */
[----:B------:R-:W-:-:S08]  /*2860*/  DMUL.RP R44, R44, R46 ;  /* 0x0000002e2c2c7228 */ /* 0x000fd00000008000 */
[----:B------:R-:W-:Y:S02]  /*2870*/  FSETP.NEU.AND P0, PT, |R7|, R17, PT ;  /* 0x000000110700720b */ /* 0x000fe40003f0d200 */
[----:B------:R-:W-:Y:S02]  /*2880*/  LOP3.LUT R6, R45, UR8, RZ, 0x3c, !PT ;  /* 0x000000082d067c12 */ /* 0x000fe4000f8e3cff */
[----:B------:R-:W-:Y:S02]  /*2890*/  FSEL R44, R44, UR4, !P0 ;  /* 0x000000042c2c7c08 */ /* 0x000fe4000c000000 */
[----:B------:R-:W-:Y:S02]  /*28a0*/  FSEL R6, R6, UR5, !P0 ;  /* 0x0000000506067c08 */ /* 0x000fe4000c000000 */
[----:B------:R-:W-:Y:S02]  /*28b0*/  R2UR UR4, R44 ;  /* 0x000000002c0472ca */ /* 0x000fe400000e0000 */
[----:B------:R-:W-:Y:S01]  /*28c0*/  R2UR UR5, R6 ;  /* 0x00000000060572ca */ /* 0x000fe200000e0000 */
[----:B------:R-:W-:-:S14]  /*28d0*/  BRA `(.L_x_18) ;  /* 0x0000000000647947 */ /* 0x000fdc0003800000 */
.L_x_17:
[----:B------:R-:W-:Y:S02]  /*28e0*/  IMAD.U32 R6, RZ, RZ, UR6 ;  /* 0x00000006ff067e24 */ /* 0x000fe4000f8e00ff */
[----:B------:R-:W-:-:S06]  /*28f0*/  IMAD.U32 R7, RZ, RZ, UR7 ;  /* 0x00000007ff077e24 */ /* 0x000fcc000f8e00ff */
[----:B------:R-:W-:-:S14]  /*2900*/  DSETP.NAN.AND P0, PT, R6, UR6, PT ;  /* 0x0000000606007e2a */ /* 0x000fdc000bf08000 */
[----:B------:R-:W-:Y:S05]  /*2910*/  @P0 BRA `(.L_x_19) ;  /* 0x00000000004c0947 */ /* 0x000fea0003800000 */
[----:B------:R-:W-:Y:S02]  /*2920*/  IMAD.U32 R6, RZ, RZ, UR8 ;  /* 0x00000008ff067e24 */ /* 0x000fe4000f8e00ff */
[----:B------:R-:W-:-:S06]  /*2930*/  IMAD.U32 R7, RZ, RZ, UR9 ;  /* 0x00000009ff077e24 */ /* 0x000fcc000f8e00ff */
[----:B------:R-:W-:-:S14]  /*2940*/  DSETP.NAN.AND P0, PT, R6, UR8, PT ;  /* 0x0000000806007e2a */ /* 0x000fdc000bf08000 */
[----:B------:R-:W-:Y:S05]  /*2950*/  @P0 BRA `(.L_x_20) ;  /* 0x0000000000300947 */ /* 0x000fea0003800000 */
[----:B------:R-:W-:Y:S01]  /*2960*/  UISETP.NE.AND UP0, UPT, UR14, UR13, UPT ;  /* 0x0000000d0e00728c */ /* 0x000fe2000bf05270 */
[----:B------:R-:W-:Y:S01]  /*2970*/  UMOV UR4, 0x0 ;  /* 0x0000000000047882 */ /* 0x000fe20000000000 */
[----:B------:R-:W-:-:S07]  /*2980*/  UMOV UR5, 0xfff80000 ;  /* 0xfff8000000057882 */ /* 0x000fce0000000000 */
[----:B------:R-:W-:Y:S05]  /*2990*/  BRA.U !UP0, `(.L_x_18) ;  /* 0x0000000108347547 */ /* 0x000fea000b800000 */
[----:B------:R-:W-:Y:S02]  /*29a0*/  UISETP.NE.AND UP0, UPT, UR14, 0x7ff00000, UPT ;  /* 0x7ff000000e00788c */ /* 0x000fe4000bf05270 */
[----:B------:R-:W-:Y:S02]  /*29b0*/  ULOP3.LUT UR5, UR7, 0x80000000, UR9, 0x48, !UPT ;  /* 0x8000000007057892 */ /* 0x000fe4000f8e4809 */
[----:B------:R-:W-:-:S11]  /*29c0*/  UISETP.EQ.OR UP0, UPT, UR13, URZ, !UP0 ;  /* 0x000000ff0d00728c */ /* 0x000fd6000c702670 */
[----:B------:R-:W-:Y:S01]  /*29d0*/  @UP0 ULOP3.LUT UR8, UR5, 0x7ff00000, URZ, 0xfc, !UPT ;  /* 0x7ff0000005080892 */ /* 0x000fe2000f8efcff */
[----:B------:R-:W-:Y:S01]  /*29e0*/  @!UP0 UMOV UR4, URZ ;  /* 0x000000ff00048c82 */ /* 0x000fe20008000000 */
[----:B------:R-:W-:-:S05]  /*29f0*/  @UP0 UMOV UR4, URZ ;  /* 0x000000ff00040c82 */ /* 0x000fca0008000000 */
[----:B------:R-:W-:Y:S01]  /*2a00*/  @UP0 UMOV UR5, UR8 ;  /* 0x0000000800050c82 */ /* 0x000fe20008000000 */
[----:B------:R-:W-:Y:S05]  /*2a10*/  BRA `(.L_x_18) ;  /* 0x0000000000147947 */ /* 0x000fea0003800000 */
.L_x_20:
[----:B------:R-:W-:Y:S01]  /*2a20*/  ULOP3.LUT UR5, UR9, 0x80000, URZ, 0xfc, !UPT ;  /* 0x0008000009057892 */ /* 0x000fe2000f8efcff */
[----:B------:R-:W-:Y:S01]  /*2a30*/  UMOV UR4, UR8 ;  /* 0x0000000800047c82 */ /* 0x000fe20008000000 */
[----:B------:R-:W-:Y:S10]  /*2a40*/  BRA `(.L_x_18) ;  /* 0x0000000000087947 */ /* 0x000ff40003800000 */
.L_x_19:
[----:B------:R-:W-:Y:S01]  /*2a50*/  ULOP3.LUT UR5, UR7, 0x80000, URZ, 0xfc, !UPT ;  /* 0x0008000007057892 */ /* 0x000fe2000f8efcff */
[----:B------:R-:W-:-:S11]  /*2a60*/  UMOV UR4, UR6 ;  /* 0x0000000600047c82 */ /* 0x000fd60008000000 */
.L_x_18:
[----:B------:R-:W-:Y:S02]  /*2a70*/  IMAD.MOV.U32 R6, RZ, RZ, R0 ;  /* 0x000000ffff067224 */ /* 0x000fe400078e0000 */
[----:B------:R-:W-:-:S04]  /*2a80*/  IMAD.MOV.U32 R7, RZ, RZ, 0x0 ;  /* 0x00000000ff077424 */ /* 0x000fc800078e00ff */
[----:B------:R-:W-:Y:S05]  /*2a90*/  RET.REL.NODEC R6 `(_Z10check_eachPA3_dS0_iS0_iPA3_iS0_S0_S0_S2_Pi) ;  /* 0xffffffd406587950 */ /* 0x000fea0003c3ffff */
.L_x_21:
        /* <DEDUP_REMOVED lines=14> */
.L_x_36:


//--------------------- .nv.global.init           --------------------------
	.section	.nv.global.init,"aw",@progbits
.nv.global.init:
	.type		$str$1,@object
	.size		$str$1,($str - $str$1)
$str$1:
        /*0000*/ 	.byte	0x44, 0x65, 0x67, 0x65, 0x6e, 0x65, 0x72, 0x61, 0x74, 0x65, 0x20, 0x72, 0x61, 0x79, 0x0a, 0x00
	.type		$str,@object
	.size		$str,($str$2 - $str)
$str:
        /*0010*/ 	.byte	0x46, 0x61, 0x63, 0x65, 0x20, 0x3d, 0x20, 0x25, 0x64, 0x3a, 0x20, 0x42, 0x6f, 0x78, 0x54, 0x65
        /*0020*/ 	.byte	0x73, 0x74, 0x2f, 0x53, 0x65, 0x67, 0x54, 0x72, 0x69, 0x49, 0x6e, 0x74, 0x20, 0x72, 0x65, 0x74
        /*0030*/ 	.byte	0x75, 0x72, 0x6e, 0x73, 0x20, 0x25, 0x64, 0x0a, 0x0a, 0x00
	.type		$str$2,@object
	.size		$str$2,(.L_2 - $str$2)
$str$2:
        /*003a*/ 	.byte	0x63, 0x68, 0x65, 0x63, 0x6b, 0x20, 0x69, 0x66, 0x20, 0x65, 0x76, 0x65, 0x72, 0x79, 0x20, 0x70
        /*004a*/ 	.byte	0x6f, 0x69, 0x6e, 0x74, 0x20, 0x69, 0x73, 0x20, 0x63, 0x68, 0x65, 0x63, 0x6b, 0x20, 0x69, 0x20
        /*005a*/ 	.byte	0x2d, 0x3e, 0x20, 0x25, 0x64, 0x2c, 0x20, 0x6f, 0x75, 0x74, 0x20, 0x2d, 0x3e, 0x20, 0x25, 0x64
        /*006a*/ 	.byte	0x20, 0x0a, 0x00
.L_2:


//--------------------- .nv.shared.reserved.0     --------------------------
	.section	.nv.shared.reserved.0,"aw",@nobits
	.weak		__nv_reservedSMEM_offset_0_alias
	.size		__nv_reservedSMEM_offset_0_alias, 0, 64
	.other		__nv_reservedSMEM_offset_0_alias,@"STO_CUDA_RESERVED_SHARED STV_DEFAULT"
__nv_reservedSMEM_offset_0_alias:
	.zero		0
	.zero		64


//--------------------- .nv.shared._Z10check_eachPA3_dS0_iS0_iPA3_iS0_S0_S0_S2_Pi --------------------------
	.section	.nv.shared._Z10check_eachPA3_dS0_iS0_iPA3_iS0_S0_S0_S2_Pi,"aw",@nobits
	.sectionflags	@""
.nv.shared._Z10check_eachPA3_dS0_iS0_iPA3_iS0_S0_S0_S2_Pi:
	.zero		1025


//--------------------- .nv.constant0._Z3calPA3_dS0_S0_i --------------------------
	.section	.nv.constant0._Z3calPA3_dS0_S0_i,"a",@progbits
	.sectionflags	@""
	.align	4
.nv.constant0._Z3calPA3_dS0_S0_i:
	.zero		924


//--------------------- .nv.constant0._Z10check_eachPA3_dS0_iS0_iPA3_iS0_S0_S0_S2_Pi --------------------------
	.section	.nv.constant0._Z10check_eachPA3_dS0_iS0_iPA3_iS0_S0_S0_S2_Pi,"a",@progbits
	.sectionflags	@""
	.align	4
.nv.constant0._Z10check_eachPA3_dS0_iS0_iPA3_iS0_S0_S0_S2_Pi:
	.zero		984


//--------------------- SYMBOLS --------------------------

	.type		.nv.reservedSmem.offset0,@object
	.size		.nv.reservedSmem.offset0,0x4
	.type		.nv.reservedSmem.cap,@object
	.size		.nv.reservedSmem.cap,0x4
	.type		vprintf,@function
